//
// Generated by NVIDIA NVVM Compiler
//
// Compiler Build ID: CL-36424714
// Cuda compilation tools, release 13.0, V13.0.88
// Based on NVVM 20.0.0
//

.version 9.0
.target sm_100
.address_size 64

	// .globl	_Z26sgemm_vec_transA_warptiledPKfS0_Pfiiiff
// _ZZ26sgemm_vec_transA_warptiledPKfS0_PfiiiffE2As has been demoted
// _ZZ26sgemm_vec_transA_warptiledPKfS0_PfiiiffE2Bs has been demoted

.visible .entry _Z26sgemm_vec_transA_warptiledPKfS0_Pfiiiff(
	.param .u64 .ptr .align 1 _Z26sgemm_vec_transA_warptiledPKfS0_Pfiiiff_param_0,
	.param .u64 .ptr .align 1 _Z26sgemm_vec_transA_warptiledPKfS0_Pfiiiff_param_1,
	.param .u64 .ptr .align 1 _Z26sgemm_vec_transA_warptiledPKfS0_Pfiiiff_param_2,
	.param .u32 _Z26sgemm_vec_transA_warptiledPKfS0_Pfiiiff_param_3,
	.param .u32 _Z26sgemm_vec_transA_warptiledPKfS0_Pfiiiff_param_4,
	.param .u32 _Z26sgemm_vec_transA_warptiledPKfS0_Pfiiiff_param_5,
	.param .f32 _Z26sgemm_vec_transA_warptiledPKfS0_Pfiiiff_param_6,
	.param .f32 _Z26sgemm_vec_transA_warptiledPKfS0_Pfiiiff_param_7
)
.maxntid 256
{
	.reg .pred 	%p<129>;
	.reg .b32 	%r<348>;
	.reg .b32 	%f<3069>;
	.reg .b64 	%rd<91>;
	// demoted variable
	.shared .align 4 .b8 _ZZ26sgemm_vec_transA_warptiledPKfS0_PfiiiffE2As[16384];
	// demoted variable
	.shared .align 4 .b8 _ZZ26sgemm_vec_transA_warptiledPKfS0_PfiiiffE2Bs[16384];
	ld.param.u64 	%rd12, [_Z26sgemm_vec_transA_warptiledPKfS0_Pfiiiff_param_0];
	ld.param.u64 	%rd13, [_Z26sgemm_vec_transA_warptiledPKfS0_Pfiiiff_param_1];
	ld.param.u64 	%rd14, [_Z26sgemm_vec_transA_warptiledPKfS0_Pfiiiff_param_2];
	ld.param.u32 	%r126, [_Z26sgemm_vec_transA_warptiledPKfS0_Pfiiiff_param_3];
	ld.param.u32 	%r127, [_Z26sgemm_vec_transA_warptiledPKfS0_Pfiiiff_param_4];
	ld.param.u32 	%r128, [_Z26sgemm_vec_transA_warptiledPKfS0_Pfiiiff_param_5];
	ld.param.f32 	%f193, [_Z26sgemm_vec_transA_warptiledPKfS0_Pfiiiff_param_6];
	ld.param.f32 	%f194, [_Z26sgemm_vec_transA_warptiledPKfS0_Pfiiiff_param_7];
	cvta.to.global.u64 	%rd1, %rd12;
	cvta.to.global.u64 	%rd2, %rd13;
	cvta.to.global.u64 	%rd3, %rd14;
	mov.u32 	%r129, %tid.y;
	mov.u32 	%r1, %ntid.x;
	mov.u32 	%r130, %tid.x;
	mad.lo.s32 	%r2, %r129, %r1, %r130;
	shr.u32 	%r3, %r2, 5;
	shr.u32 	%r4, %r2, 7;
	and.b32  	%r5, %r3, 3;
	shr.u32 	%r6, %r2, 3;
	and.b32  	%r7, %r6, 3;
	and.b32  	%r8, %r2, 7;
	mov.u32 	%r131, %ctaid.y;
	shl.b32 	%r9, %r131, 7;
	mov.u32 	%r132, %ctaid.x;
	shl.b32 	%r10, %r132, 7;
	setp.lt.s32 	%p1, %r127, 1;
	mov.f32 	%f3005, 0f00000000;
	mov.f32 	%f3006, %f3005;
	mov.f32 	%f3007, %f3005;
	mov.f32 	%f3008, %f3005;
	mov.f32 	%f3009, %f3005;
	mov.f32 	%f3010, %f3005;
	mov.f32 	%f3011, %f3005;
	mov.f32 	%f3012, %f3005;
	mov.f32 	%f3013, %f3005;
	mov.f32 	%f3014, %f3005;
	mov.f32 	%f3015, %f3005;
	mov.f32 	%f3016, %f3005;
	mov.f32 	%f3017, %f3005;
	mov.f32 	%f3018, %f3005;
	mov.f32 	%f3019, %f3005;
	mov.f32 	%f3020, %f3005;
	mov.f32 	%f3021, %f3005;
	mov.f32 	%f3022, %f3005;
	mov.f32 	%f3023, %f3005;
	mov.f32 	%f3024, %f3005;
	mov.f32 	%f3025, %f3005;
	mov.f32 	%f3026, %f3005;
	mov.f32 	%f3027, %f3005;
	mov.f32 	%f3028, %f3005;
	mov.f32 	%f3029, %f3005;
	mov.f32 	%f3030, %f3005;
	mov.f32 	%f3031, %f3005;
	mov.f32 	%f3032, %f3005;
	mov.f32 	%f3033, %f3005;
	mov.f32 	%f3034, %f3005;
	mov.f32 	%f3035, %f3005;
	mov.f32 	%f3036, %f3005;
	mov.f32 	%f3037, %f3005;
	mov.f32 	%f3038, %f3005;
	mov.f32 	%f3039, %f3005;
	mov.f32 	%f3040, %f3005;
	mov.f32 	%f3041, %f3005;
	mov.f32 	%f3042, %f3005;
	mov.f32 	%f3043, %f3005;
	mov.f32 	%f3044, %f3005;
	mov.f32 	%f3045, %f3005;
	mov.f32 	%f3046, %f3005;
	mov.f32 	%f3047, %f3005;
	mov.f32 	%f3048, %f3005;
	mov.f32 	%f3049, %f3005;
	mov.f32 	%f3050, %f3005;
	mov.f32 	%f3051, %f3005;
	mov.f32 	%f3052, %f3005;
	mov.f32 	%f3053, %f3005;
	mov.f32 	%f3054, %f3005;
	mov.f32 	%f3055, %f3005;
	mov.f32 	%f3056, %f3005;
	mov.f32 	%f3057, %f3005;
	mov.f32 	%f3058, %f3005;
	mov.f32 	%f3059, %f3005;
	mov.f32 	%f3060, %f3005;
	mov.f32 	%f3061, %f3005;
	mov.f32 	%f3062, %f3005;
	mov.f32 	%f3063, %f3005;
	mov.f32 	%f3064, %f3005;
	mov.f32 	%f3065, %f3005;
	mov.f32 	%f3066, %f3005;
	mov.f32 	%f3067, %f3005;
	mov.f32 	%f3068, %f3005;
	@%p1 bra 	$L__BB0_43;
	mov.u32 	%r134, %ntid.y;
	mul.lo.s32 	%r11, %r1, %r134;
	add.s32 	%r12, %r2, %r11;
	max.u32 	%r135, %r12, 1024;
	setp.lt.u32 	%p2, %r12, 1024;
	selp.u32 	%r136, 1, 0, %p2;
	add.s32 	%r137, %r12, %r136;
	sub.s32 	%r138, %r135, %r137;
	div.u32 	%r139, %r138, %r11;
	add.s32 	%r13, %r139, %r136;
	add.s32 	%r140, %r13, 1;
	and.b32  	%r14, %r140, 3;
	shl.b32 	%r141, %r2, 2;
	and.b32  	%r15, %r141, 28;
	add.s32 	%r16, %r6, %r9;
	mul.lo.s32 	%r17, %r16, %r127;
	shl.b32 	%r142, %r2, 11;
	and.b32  	%r143, %r142, 14336;
	mov.u32 	%r144, _ZZ26sgemm_vec_transA_warptiledPKfS0_PfiiiffE2As;
	add.s32 	%r145, %r144, %r143;
	shl.b32 	%r146, %r6, 2;
	add.s32 	%r18, %r145, %r146;
	shr.u32 	%r147, %r12, 3;
	shl.b32 	%r148, %r12, 2;
	and.b32  	%r19, %r148, 28;
	add.s32 	%r20, %r147, %r9;
	mul.lo.s32 	%r21, %r20, %r127;
	shl.b32 	%r149, %r12, 11;
	and.b32  	%r150, %r149, 14336;
	add.s32 	%r151, %r144, %r150;
	shl.b32 	%r152, %r147, 2;
	add.s32 	%r22, %r151, %r152;
	add.s32 	%r23, %r12, %r11;
	shr.u32 	%r153, %r23, 3;
	shl.b32 	%r154, %r23, 2;
	and.b32  	%r24, %r154, 28;
	add.s32 	%r25, %r153, %r9;
	mul.lo.s32 	%r26, %r25, %r127;
	add.s32 	%r27, %r23, %r11;
	and.b32  	%r155, %r141, 124;
	add.s32 	%r28, %r155, %r10;
	shl.b32 	%r156, %r3, 9;
	mov.u32 	%r157, _ZZ26sgemm_vec_transA_warptiledPKfS0_PfiiiffE2Bs;
	add.s32 	%r158, %r157, %r156;
	shl.b32 	%r159, %r2, 4;
	and.b32  	%r160, %r159, 496;
	add.s32 	%r29, %r158, %r160;
	shr.u32 	%r30, %r12, 5;
	and.b32  	%r161, %r148, 124;
	add.s32 	%r31, %r161, %r10;
	shl.b32 	%r162, %r30, 9;
	add.s32 	%r163, %r157, %r162;
	shl.b32 	%r164, %r12, 4;
	and.b32  	%r165, %r164, 496;
	add.s32 	%r32, %r163, %r165;
	shr.u32 	%r33, %r23, 5;
	and.b32  	%r166, %r154, 124;
	add.s32 	%r34, %r166, %r10;
	shl.b32 	%r167, %r33, 9;
	add.s32 	%r168, %r157, %r167;
	shl.b32 	%r169, %r23, 4;
	and.b32  	%r170, %r169, 496;
	add.s32 	%r35, %r168, %r170;
	shl.b32 	%r171, %r4, 7;
	shl.b32 	%r172, %r7, 5;
	or.b32  	%r173, %r172, %r171;
	add.s32 	%r36, %r144, %r173;
	mov.b32 	%r336, 0;
	mov.f32 	%f3005, 0f00000000;
$L__BB0_2:
	setp.gt.u32 	%p3, %r2, 1023;
	@%p3 bra 	$L__BB0_42;
	setp.eq.s32 	%p4, %r14, 0;
	mov.u32 	%r337, %r2;
	@%p4 bra 	$L__BB0_12;
	setp.ge.s32 	%p5, %r16, %r126;
	add.s32 	%r40, %r15, %r336;
	add.s32 	%r175, %r40, 3;
	setp.ge.s32 	%p6, %r175, %r127;
	or.pred  	%p7, %p5, %p6;
	@%p7 bra 	$L__BB0_6;
	add.s32 	%r176, %r17, %r40;
	mul.wide.u32 	%rd15, %r176, 4;
	add.s64 	%rd16, %rd1, %rd15;
	ld.global.nc.v4.f32 	{%f197, %f198, %f199, %f200}, [%rd16];
	st.shared.f32 	[%r18], %f197;
	st.shared.f32 	[%r18+512], %f198;
	st.shared.f32 	[%r18+1024], %f199;
	st.shared.f32 	[%r18+1536], %f200;
$L__BB0_6:
	setp.eq.s32 	%p8, %r14, 1;
	mov.u32 	%r337, %r12;
	@%p8 bra 	$L__BB0_12;
	setp.ge.s32 	%p9, %r20, %r126;
	add.s32 	%r41, %r19, %r336;
	add.s32 	%r178, %r41, 3;
	setp.ge.s32 	%p10, %r178, %r127;
	or.pred  	%p11, %p9, %p10;
	@%p11 bra 	$L__BB0_9;
	add.s32 	%r179, %r21, %r41;
	mul.wide.u32 	%rd17, %r179, 4;
	add.s64 	%rd18, %rd1, %rd17;
	ld.global.nc.v4.f32 	{%f201, %f202, %f203, %f204}, [%rd18];
	st.shared.f32 	[%r22], %f201;
	st.shared.f32 	[%r22+512], %f202;
	st.shared.f32 	[%r22+1024], %f203;
	st.shared.f32 	[%r22+1536], %f204;
$L__BB0_9:
	setp.eq.s32 	%p12, %r14, 2;
	mov.u32 	%r337, %r23;
	@%p12 bra 	$L__BB0_12;
	setp.ge.s32 	%p13, %r25, %r126;
	add.s32 	%r42, %r24, %r336;
	add.s32 	%r181, %r42, 3;
	setp.ge.s32 	%p14, %r181, %r127;
	or.pred  	%p15, %p13, %p14;
	mov.u32 	%r337, %r27;
	@%p15 bra 	$L__BB0_12;
	add.s32 	%r182, %r26, %r42;
	mul.wide.u32 	%rd19, %r182, 4;
	add.s64 	%rd20, %rd1, %rd19;
	ld.global.nc.v4.f32 	{%f205, %f206, %f207, %f208}, [%rd20];
	shl.b32 	%r183, %r24, 9;
	mov.u32 	%r184, _ZZ26sgemm_vec_transA_warptiledPKfS0_PfiiiffE2As;
	add.s32 	%r185, %r184, %r183;
	shr.u32 	%r186, %r23, 1;
	and.b32  	%r187, %r186, 2147483644;
	add.s32 	%r188, %r185, %r187;
	st.shared.f32 	[%r188], %f205;
	st.shared.f32 	[%r188+512], %f206;
	st.shared.f32 	[%r188+1024], %f207;
	st.shared.f32 	[%r188+1536], %f208;
	mov.u32 	%r337, %r27;
$L__BB0_12:
	setp.lt.u32 	%p16, %r13, 3;
	@%p16 bra 	$L__BB0_23;
	shl.b32 	%r189, %r11, 1;
	add.s32 	%r345, %r189, %r337;
	shl.b32 	%r339, %r337, 2;
	shl.b32 	%r190, %r11, 3;
	add.s32 	%r344, %r190, %r339;
	mad.lo.s32 	%r343, %r11, 3, %r337;
	mad.lo.s32 	%r342, %r11, 12, %r339;
	add.s32 	%r340, %r11, %r337;
	shl.b32 	%r341, %r340, 2;
$L__BB0_14:
	shr.u32 	%r63, %r337, 3;
	and.b32  	%r64, %r339, 28;
	add.s32 	%r65, %r63, %r9;
	setp.ge.s32 	%p17, %r65, %r126;
	add.s32 	%r66, %r64, %r336;
	add.s32 	%r191, %r66, 3;
	setp.ge.s32 	%p18, %r191, %r127;
	or.pred  	%p19, %p17, %p18;
	@%p19 bra 	$L__BB0_16;
	mad.lo.s32 	%r192, %r65, %r127, %r66;
	mul.wide.u32 	%rd21, %r192, 4;
	add.s64 	%rd22, %rd1, %rd21;
	ld.global.nc.v4.f32 	{%f209, %f210, %f211, %f212}, [%rd22];
	shl.b32 	%r193, %r64, 9;
	mov.u32 	%r194, _ZZ26sgemm_vec_transA_warptiledPKfS0_PfiiiffE2As;
	add.s32 	%r195, %r194, %r193;
	shl.b32 	%r196, %r63, 2;
	add.s32 	%r197, %r195, %r196;
	st.shared.f32 	[%r197], %f209;
	st.shared.f32 	[%r197+512], %f210;
	st.shared.f32 	[%r197+1024], %f211;
	st.shared.f32 	[%r197+1536], %f212;
$L__BB0_16:
	shr.u32 	%r67, %r340, 3;
	and.b32  	%r68, %r341, 28;
	add.s32 	%r69, %r67, %r9;
	setp.ge.s32 	%p20, %r69, %r126;
	add.s32 	%r70, %r68, %r336;
	add.s32 	%r198, %r70, 3;
	setp.ge.s32 	%p21, %r198, %r127;
	or.pred  	%p22, %p20, %p21;
	@%p22 bra 	$L__BB0_18;
	mad.lo.s32 	%r199, %r69, %r127, %r70;
	mul.wide.u32 	%rd23, %r199, 4;
	add.s64 	%rd24, %rd1, %rd23;
	ld.global.nc.v4.f32 	{%f213, %f214, %f215, %f216}, [%rd24];
	shl.b32 	%r200, %r68, 9;
	mov.u32 	%r201, _ZZ26sgemm_vec_transA_warptiledPKfS0_PfiiiffE2As;
	add.s32 	%r202, %r201, %r200;
	shl.b32 	%r203, %r67, 2;
	add.s32 	%r204, %r202, %r203;
	st.shared.f32 	[%r204], %f213;
	st.shared.f32 	[%r204+512], %f214;
	st.shared.f32 	[%r204+1024], %f215;
	st.shared.f32 	[%r204+1536], %f216;
$L__BB0_18:
	add.s32 	%r71, %r337, %r11;
	shr.u32 	%r72, %r345, 3;
	and.b32  	%r73, %r344, 28;
	add.s32 	%r74, %r72, %r9;
	setp.ge.s32 	%p23, %r74, %r126;
	add.s32 	%r75, %r73, %r336;
	add.s32 	%r205, %r75, 3;
	setp.ge.s32 	%p24, %r205, %r127;
	or.pred  	%p25, %p23, %p24;
	@%p25 bra 	$L__BB0_20;
	mad.lo.s32 	%r206, %r74, %r127, %r75;
	mul.wide.u32 	%rd25, %r206, 4;
	add.s64 	%rd26, %rd1, %rd25;
	ld.global.nc.v4.f32 	{%f217, %f218, %f219, %f220}, [%rd26];
	shl.b32 	%r207, %r73, 9;
	mov.u32 	%r208, _ZZ26sgemm_vec_transA_warptiledPKfS0_PfiiiffE2As;
	add.s32 	%r209, %r208, %r207;
	shl.b32 	%r210, %r72, 2;
	add.s32 	%r211, %r209, %r210;
	st.shared.f32 	[%r211], %f217;
	st.shared.f32 	[%r211+512], %f218;
	st.shared.f32 	[%r211+1024], %f219;
	st.shared.f32 	[%r211+1536], %f220;
$L__BB0_20:
	add.s32 	%r76, %r71, %r11;
	shr.u32 	%r77, %r343, 3;
	and.b32  	%r78, %r342, 28;
	add.s32 	%r79, %r77, %r9;
	setp.ge.s32 	%p26, %r79, %r126;
	add.s32 	%r80, %r78, %r336;
	add.s32 	%r212, %r80, 3;
	setp.ge.s32 	%p27, %r212, %r127;
	or.pred  	%p28, %p26, %p27;
	@%p28 bra 	$L__BB0_22;
	mad.lo.s32 	%r213, %r79, %r127, %r80;
	mul.wide.u32 	%rd27, %r213, 4;
	add.s64 	%rd28, %rd1, %rd27;
	ld.global.nc.v4.f32 	{%f221, %f222, %f223, %f224}, [%rd28];
	shl.b32 	%r214, %r78, 9;
	mov.u32 	%r215, _ZZ26sgemm_vec_transA_warptiledPKfS0_PfiiiffE2As;
	add.s32 	%r216, %r215, %r214;
	shl.b32 	%r217, %r77, 2;
	add.s32 	%r218, %r216, %r217;
	st.shared.f32 	[%r218], %f221;
	st.shared.f32 	[%r218+512], %f222;
	st.shared.f32 	[%r218+1024], %f223;
	st.shared.f32 	[%r218+1536], %f224;
$L__BB0_22:
	add.s32 	%r219, %r76, %r11;
	add.s32 	%r337, %r219, %r11;
	shl.b32 	%r220, %r11, 2;
	add.s32 	%r345, %r345, %r220;
	shl.b32 	%r221, %r11, 4;
	add.s32 	%r344, %r344, %r221;
	add.s32 	%r343, %r343, %r220;
	add.s32 	%r342, %r342, %r221;
	add.s32 	%r341, %r341, %r221;
	add.s32 	%r340, %r340, %r220;
	add.s32 	%r339, %r339, %r221;
	setp.lt.u32 	%p29, %r337, 1024;
	@%p29 bra 	$L__BB0_14;
$L__BB0_23:
	mov.u32 	%r338, %r2;
	@%p4 bra 	$L__BB0_32;
	add.s32 	%r222, %r28, 3;
	setp.ge.s32 	%p31, %r222, %r128;
	add.s32 	%r51, %r3, %r336;
	setp.ge.s32 	%p32, %r51, %r127;
	or.pred  	%p33, %p32, %p31;
	@%p33 bra 	$L__BB0_26;
	mad.lo.s32 	%r223, %r51, %r128, %r28;
	mul.wide.s32 	%rd29, %r223, 4;
	add.s64 	%rd30, %rd2, %rd29;
	ld.global.nc.v4.f32 	{%f225, %f226, %f227, %f228}, [%rd30];
	st.shared.f32 	[%r29], %f225;
	st.shared.f32 	[%r29+4], %f226;
	st.shared.f32 	[%r29+8], %f227;
	st.shared.f32 	[%r29+12], %f228;
$L__BB0_26:
	setp.eq.s32 	%p34, %r14, 1;
	mov.u32 	%r338, %r12;
	@%p34 bra 	$L__BB0_32;
	add.s32 	%r224, %r31, 3;
	setp.ge.s32 	%p35, %r224, %r128;
	add.s32 	%r52, %r30, %r336;
	setp.ge.s32 	%p36, %r52, %r127;
	or.pred  	%p37, %p36, %p35;
	@%p37 bra 	$L__BB0_29;
	mad.lo.s32 	%r225, %r52, %r128, %r31;
	mul.wide.s32 	%rd31, %r225, 4;
	add.s64 	%rd32, %rd2, %rd31;
	ld.global.nc.v4.f32 	{%f229, %f230, %f231, %f232}, [%rd32];
	st.shared.f32 	[%r32], %f229;
	st.shared.f32 	[%r32+4], %f230;
	st.shared.f32 	[%r32+8], %f231;
	st.shared.f32 	[%r32+12], %f232;
$L__BB0_29:
	setp.eq.s32 	%p38, %r14, 2;
	mov.u32 	%r338, %r23;
	@%p38 bra 	$L__BB0_32;
	add.s32 	%r226, %r34, 3;
	setp.ge.s32 	%p39, %r226, %r128;
	add.s32 	%r53, %r33, %r336;
	setp.ge.s32 	%p40, %r53, %r127;
	or.pred  	%p41, %p40, %p39;
	mov.u32 	%r338, %r27;
	@%p41 bra 	$L__BB0_32;
	mad.lo.s32 	%r227, %r53, %r128, %r34;
	mul.wide.s32 	%rd33, %r227, 4;
	add.s64 	%rd34, %rd2, %rd33;
	ld.global.nc.v4.f32 	{%f233, %f234, %f235, %f236}, [%rd34];
	st.shared.f32 	[%r35], %f233;
	st.shared.f32 	[%r35+4], %f234;
	st.shared.f32 	[%r35+8], %f235;
	st.shared.f32 	[%r35+12], %f236;
	mov.u32 	%r338, %r27;
$L__BB0_32:
	@%p16 bra 	$L__BB0_42;
$L__BB0_33:
	shr.u32 	%r90, %r338, 5;
	shl.b32 	%r228, %r338, 2;
	and.b32  	%r91, %r228, 124;
	add.s32 	%r92, %r90, %r336;
	add.s32 	%r93, %r91, %r10;
	setp.ge.s32 	%p43, %r92, %r127;
	add.s32 	%r229, %r93, 3;
	setp.ge.s32 	%p44, %r229, %r128;
	or.pred  	%p45, %p43, %p44;
	@%p45 bra 	$L__BB0_35;
	mad.lo.s32 	%r230, %r92, %r128, %r93;
	mul.wide.s32 	%rd35, %r230, 4;
	add.s64 	%rd36, %rd2, %rd35;
	ld.global.nc.v4.f32 	{%f237, %f238, %f239, %f240}, [%rd36];
	shl.b32 	%r231, %r90, 9;
	mov.u32 	%r232, _ZZ26sgemm_vec_transA_warptiledPKfS0_PfiiiffE2Bs;
	add.s32 	%r233, %r232, %r231;
	shl.b32 	%r234, %r91, 2;
	add.s32 	%r235, %r233, %r234;
	st.shared.f32 	[%r235], %f237;
	st.shared.f32 	[%r235+4], %f238;
	st.shared.f32 	[%r235+8], %f239;
	st.shared.f32 	[%r235+12], %f240;
$L__BB0_35:
	add.s32 	%r94, %r338, %r11;
	shr.u32 	%r95, %r94, 5;
	shl.b32 	%r236, %r94, 2;
	and.b32  	%r96, %r236, 124;
	add.s32 	%r97, %r95, %r336;
	add.s32 	%r98, %r96, %r10;
	setp.ge.s32 	%p46, %r97, %r127;
	add.s32 	%r237, %r98, 3;
	setp.ge.s32 	%p47, %r237, %r128;
	or.pred  	%p48, %p46, %p47;
	@%p48 bra 	$L__BB0_37;
	mad.lo.s32 	%r238, %r97, %r128, %r98;
	mul.wide.s32 	%rd37, %r238, 4;
	add.s64 	%rd38, %rd2, %rd37;
	ld.global.nc.v4.f32 	{%f241, %f242, %f243, %f244}, [%rd38];
	shl.b32 	%r239, %r95, 9;
	mov.u32 	%r240, _ZZ26sgemm_vec_transA_warptiledPKfS0_PfiiiffE2Bs;
	add.s32 	%r241, %r240, %r239;
	shl.b32 	%r242, %r96, 2;
	add.s32 	%r243, %r241, %r242;
	st.shared.f32 	[%r243], %f241;
	st.shared.f32 	[%r243+4], %f242;
	st.shared.f32 	[%r243+8], %f243;
	st.shared.f32 	[%r243+12], %f244;
$L__BB0_37:
	add.s32 	%r99, %r94, %r11;
	shr.u32 	%r100, %r99, 5;
	shl.b32 	%r244, %r99, 2;
	and.b32  	%r101, %r244, 124;
	add.s32 	%r102, %r100, %r336;
	add.s32 	%r103, %r101, %r10;
	setp.ge.s32 	%p49, %r102, %r127;
	add.s32 	%r245, %r103, 3;
	setp.ge.s32 	%p50, %r245, %r128;
	or.pred  	%p51, %p49, %p50;
	@%p51 bra 	$L__BB0_39;
	mad.lo.s32 	%r246, %r102, %r128, %r103;
	mul.wide.s32 	%rd39, %r246, 4;
	add.s64 	%rd40, %rd2, %rd39;
	ld.global.nc.v4.f32 	{%f245, %f246, %f247, %f248}, [%rd40];
	shl.b32 	%r247, %r100, 9;
	mov.u32 	%r248, _ZZ26sgemm_vec_transA_warptiledPKfS0_PfiiiffE2Bs;
	add.s32 	%r249, %r248, %r247;
	shl.b32 	%r250, %r101, 2;
	add.s32 	%r251, %r249, %r250;
	st.shared.f32 	[%r251], %f245;
	st.shared.f32 	[%r251+4], %f246;
	st.shared.f32 	[%r251+8], %f247;
	st.shared.f32 	[%r251+12], %f248;
$L__BB0_39:
	add.s32 	%r104, %r99, %r11;
	shr.u32 	%r105, %r104, 5;
	shl.b32 	%r252, %r104, 2;
	and.b32  	%r106, %r252, 124;
	add.s32 	%r107, %r105, %r336;
	add.s32 	%r108, %r106, %r10;
	setp.ge.s32 	%p52, %r107, %r127;
	add.s32 	%r253, %r108, 3;
	setp.ge.s32 	%p53, %r253, %r128;
	or.pred  	%p54, %p52, %p53;
	@%p54 bra 	$L__BB0_41;
	mad.lo.s32 	%r254, %r107, %r128, %r108;
	mul.wide.s32 	%rd41, %r254, 4;
	add.s64 	%rd42, %rd2, %rd41;
	ld.global.nc.v4.f32 	{%f249, %f250, %f251, %f252}, [%rd42];
	shl.b32 	%r255, %r105, 9;
	mov.u32 	%r256, _ZZ26sgemm_vec_transA_warptiledPKfS0_PfiiiffE2Bs;
	add.s32 	%r257, %r256, %r255;
	shl.b32 	%r258, %r106, 2;
	add.s32 	%r259, %r257, %r258;
	st.shared.f32 	[%r259], %f249;
	st.shared.f32 	[%r259+4], %f250;
	st.shared.f32 	[%r259+8], %f251;
	st.shared.f32 	[%r259+12], %f252;
$L__BB0_41:
	add.s32 	%r338, %r104, %r11;
	setp.lt.u32 	%p55, %r338, 1024;
	@%p55 bra 	$L__BB0_33;
$L__BB0_42:
	bar.sync 	0;
	ld.shared.f32 	%f253, [%r36];
	ld.shared.f32 	%f254, [%r36+4];
	ld.shared.f32 	%f255, [%r36+8];
	ld.shared.f32 	%f256, [%r36+12];
	ld.shared.f32 	%f257, [%r36+16];
	ld.shared.f32 	%f258, [%r36+20];
	ld.shared.f32 	%f259, [%r36+24];
	ld.shared.f32 	%f260, [%r36+28];
	shl.b32 	%r260, %r5, 5;
	shl.b32 	%r261, %r8, 3;
	add.s32 	%r262, %r260, %r261;
	shl.b32 	%r263, %r262, 2;
	mov.u32 	%r264, _ZZ26sgemm_vec_transA_warptiledPKfS0_PfiiiffE2Bs;
	add.s32 	%r265, %r264, %r263;
	ld.shared.f32 	%f261, [%r265];
	ld.shared.f32 	%f262, [%r265+4];
	ld.shared.f32 	%f263, [%r265+8];
	ld.shared.f32 	%f264, [%r265+12];
	ld.shared.f32 	%f265, [%r265+16];
	ld.shared.f32 	%f266, [%r265+20];
	ld.shared.f32 	%f267, [%r265+24];
	ld.shared.f32 	%f268, [%r265+28];
	fma.rn.f32 	%f269, %f253, %f261, %f3052;
	fma.rn.f32 	%f270, %f253, %f262, %f3051;
	fma.rn.f32 	%f271, %f253, %f263, %f3050;
	fma.rn.f32 	%f272, %f253, %f264, %f3049;
	fma.rn.f32 	%f273, %f253, %f265, %f3048;
	fma.rn.f32 	%f274, %f253, %f266, %f3047;
	fma.rn.f32 	%f275, %f253, %f267, %f3046;
	fma.rn.f32 	%f276, %f253, %f268, %f3045;
	fma.rn.f32 	%f277, %f254, %f261, %f3044;
	fma.rn.f32 	%f278, %f254, %f262, %f3043;
	fma.rn.f32 	%f279, %f254, %f263, %f3042;
	fma.rn.f32 	%f280, %f254, %f264, %f3041;
	fma.rn.f32 	%f281, %f254, %f265, %f3040;
	fma.rn.f32 	%f282, %f254, %f266, %f3039;
	fma.rn.f32 	%f283, %f254, %f267, %f3038;
	fma.rn.f32 	%f284, %f254, %f268, %f3037;
	fma.rn.f32 	%f285, %f255, %f261, %f3036;
	fma.rn.f32 	%f286, %f255, %f262, %f3035;
	fma.rn.f32 	%f287, %f255, %f263, %f3034;
	fma.rn.f32 	%f288, %f255, %f264, %f3033;
	fma.rn.f32 	%f289, %f255, %f265, %f3032;
	fma.rn.f32 	%f290, %f255, %f266, %f3031;
	fma.rn.f32 	%f291, %f255, %f267, %f3030;
	fma.rn.f32 	%f292, %f255, %f268, %f3029;
	fma.rn.f32 	%f293, %f256, %f261, %f3028;
	fma.rn.f32 	%f294, %f256, %f262, %f3027;
	fma.rn.f32 	%f295, %f256, %f263, %f3026;
	fma.rn.f32 	%f296, %f256, %f264, %f3025;
	fma.rn.f32 	%f297, %f256, %f265, %f3024;
	fma.rn.f32 	%f298, %f256, %f266, %f3023;
	fma.rn.f32 	%f299, %f256, %f267, %f3022;
	fma.rn.f32 	%f300, %f256, %f268, %f3021;
	fma.rn.f32 	%f301, %f257, %f261, %f3020;
	fma.rn.f32 	%f302, %f257, %f262, %f3019;
	fma.rn.f32 	%f303, %f257, %f263, %f3018;
	fma.rn.f32 	%f304, %f257, %f264, %f3017;
	fma.rn.f32 	%f305, %f257, %f265, %f3016;
	fma.rn.f32 	%f306, %f257, %f266, %f3015;
	fma.rn.f32 	%f307, %f257, %f267, %f3014;
	fma.rn.f32 	%f308, %f257, %f268, %f3013;
	fma.rn.f32 	%f309, %f258, %f261, %f3012;
	fma.rn.f32 	%f310, %f258, %f262, %f3011;
	fma.rn.f32 	%f311, %f258, %f263, %f3010;
	fma.rn.f32 	%f312, %f258, %f264, %f3009;
	fma.rn.f32 	%f313, %f258, %f265, %f3008;
	fma.rn.f32 	%f314, %f258, %f266, %f3007;
	fma.rn.f32 	%f315, %f258, %f267, %f3006;
	fma.rn.f32 	%f316, %f258, %f268, %f3005;
	fma.rn.f32 	%f317, %f259, %f261, %f3053;
	fma.rn.f32 	%f318, %f259, %f262, %f3054;
	fma.rn.f32 	%f319, %f259, %f263, %f3055;
	fma.rn.f32 	%f320, %f259, %f264, %f3056;
	fma.rn.f32 	%f321, %f259, %f265, %f3057;
	fma.rn.f32 	%f322, %f259, %f266, %f3058;
	fma.rn.f32 	%f323, %f259, %f267, %f3059;
	fma.rn.f32 	%f324, %f259, %f268, %f3060;
	fma.rn.f32 	%f325, %f260, %f261, %f3061;
	fma.rn.f32 	%f326, %f260, %f262, %f3062;
	fma.rn.f32 	%f327, %f260, %f263, %f3063;
	fma.rn.f32 	%f328, %f260, %f264, %f3064;
	fma.rn.f32 	%f329, %f260, %f265, %f3065;
	fma.rn.f32 	%f330, %f260, %f266, %f3066;
	fma.rn.f32 	%f331, %f260, %f267, %f3067;
	fma.rn.f32 	%f332, %f260, %f268, %f3068;
	ld.shared.f32 	%f333, [%r36+512];
	ld.shared.f32 	%f334, [%r36+516];
	ld.shared.f32 	%f335, [%r36+520];
	ld.shared.f32 	%f336, [%r36+524];
	ld.shared.f32 	%f337, [%r36+528];
	ld.shared.f32 	%f338, [%r36+532];
	ld.shared.f32 	%f339, [%r36+536];
	ld.shared.f32 	%f340, [%r36+540];
	ld.shared.f32 	%f341, [%r265+512];
	ld.shared.f32 	%f342, [%r265+516];
	ld.shared.f32 	%f343, [%r265+520];
	ld.shared.f32 	%f344, [%r265+524];
	ld.shared.f32 	%f345, [%r265+528];
	ld.shared.f32 	%f346, [%r265+532];
	ld.shared.f32 	%f347, [%r265+536];
	ld.shared.f32 	%f348, [%r265+540];
	fma.rn.f32 	%f349, %f333, %f341, %f269;
	fma.rn.f32 	%f350, %f333, %f342, %f270;
	fma.rn.f32 	%f351, %f333, %f343, %f271;
	fma.rn.f32 	%f352, %f333, %f344, %f272;
	fma.rn.f32 	%f353, %f333, %f345, %f273;
	fma.rn.f32 	%f354, %f333, %f346, %f274;
	fma.rn.f32 	%f355, %f333, %f347, %f275;
	fma.rn.f32 	%f356, %f333, %f348, %f276;
	fma.rn.f32 	%f357, %f334, %f341, %f277;
	fma.rn.f32 	%f358, %f334, %f342, %f278;
	fma.rn.f32 	%f359, %f334, %f343, %f279;
	fma.rn.f32 	%f360, %f334, %f344, %f280;
	fma.rn.f32 	%f361, %f334, %f345, %f281;
	fma.rn.f32 	%f362, %f334, %f346, %f282;
	fma.rn.f32 	%f363, %f334, %f347, %f283;
	fma.rn.f32 	%f364, %f334, %f348, %f284;
	fma.rn.f32 	%f365, %f335, %f341, %f285;
	fma.rn.f32 	%f366, %f335, %f342, %f286;
	fma.rn.f32 	%f367, %f335, %f343, %f287;
	fma.rn.f32 	%f368, %f335, %f344, %f288;
	fma.rn.f32 	%f369, %f335, %f345, %f289;
	fma.rn.f32 	%f370, %f335, %f346, %f290;
	fma.rn.f32 	%f371, %f335, %f347, %f291;
	fma.rn.f32 	%f372, %f335, %f348, %f292;
	fma.rn.f32 	%f373, %f336, %f341, %f293;
	fma.rn.f32 	%f374, %f336, %f342, %f294;
	fma.rn.f32 	%f375, %f336, %f343, %f295;
	fma.rn.f32 	%f376, %f336, %f344, %f296;
	fma.rn.f32 	%f377, %f336, %f345, %f297;
	fma.rn.f32 	%f378, %f336, %f346, %f298;
	fma.rn.f32 	%f379, %f336, %f347, %f299;
	fma.rn.f32 	%f380, %f336, %f348, %f300;
	fma.rn.f32 	%f381, %f337, %f341, %f301;
	fma.rn.f32 	%f382, %f337, %f342, %f302;
	fma.rn.f32 	%f383, %f337, %f343, %f303;
	fma.rn.f32 	%f384, %f337, %f344, %f304;
	fma.rn.f32 	%f385, %f337, %f345, %f305;
	fma.rn.f32 	%f386, %f337, %f346, %f306;
	fma.rn.f32 	%f387, %f337, %f347, %f307;
	fma.rn.f32 	%f388, %f337, %f348, %f308;
	fma.rn.f32 	%f389, %f338, %f341, %f309;
	fma.rn.f32 	%f390, %f338, %f342, %f310;
	fma.rn.f32 	%f391, %f338, %f343, %f311;
	fma.rn.f32 	%f392, %f338, %f344, %f312;
	fma.rn.f32 	%f393, %f338, %f345, %f313;
	fma.rn.f32 	%f394, %f338, %f346, %f314;
	fma.rn.f32 	%f395, %f338, %f347, %f315;
	fma.rn.f32 	%f396, %f338, %f348, %f316;
	fma.rn.f32 	%f397, %f339, %f341, %f317;
	fma.rn.f32 	%f398, %f339, %f342, %f318;
	fma.rn.f32 	%f399, %f339, %f343, %f319;
	fma.rn.f32 	%f400, %f339, %f344, %f320;
	fma.rn.f32 	%f401, %f339, %f345, %f321;
	fma.rn.f32 	%f402, %f339, %f346, %f322;
	fma.rn.f32 	%f403, %f339, %f347, %f323;
	fma.rn.f32 	%f404, %f339, %f348, %f324;
	fma.rn.f32 	%f405, %f340, %f341, %f325;
	fma.rn.f32 	%f406, %f340, %f342, %f326;
	fma.rn.f32 	%f407, %f340, %f343, %f327;
	fma.rn.f32 	%f408, %f340, %f344, %f328;
	fma.rn.f32 	%f409, %f340, %f345, %f329;
	fma.rn.f32 	%f410, %f340, %f346, %f330;
	fma.rn.f32 	%f411, %f340, %f347, %f331;
	fma.rn.f32 	%f412, %f340, %f348, %f332;
	ld.shared.f32 	%f413, [%r36+1024];
	ld.shared.f32 	%f414, [%r36+1028];
	ld.shared.f32 	%f415, [%r36+1032];
	ld.shared.f32 	%f416, [%r36+1036];
	ld.shared.f32 	%f417, [%r36+1040];
	ld.shared.f32 	%f418, [%r36+1044];
	ld.shared.f32 	%f419, [%r36+1048];
	ld.shared.f32 	%f420, [%r36+1052];
	ld.shared.f32 	%f421, [%r265+1024];
	ld.shared.f32 	%f422, [%r265+1028];
	ld.shared.f32 	%f423, [%r265+1032];
	ld.shared.f32 	%f424, [%r265+1036];
	ld.shared.f32 	%f425, [%r265+1040];
	ld.shared.f32 	%f426, [%r265+1044];
	ld.shared.f32 	%f427, [%r265+1048];
	ld.shared.f32 	%f428, [%r265+1052];
	fma.rn.f32 	%f429, %f413, %f421, %f349;
	fma.rn.f32 	%f430, %f413, %f422, %f350;
	fma.rn.f32 	%f431, %f413, %f423, %f351;
	fma.rn.f32 	%f432, %f413, %f424, %f352;
	fma.rn.f32 	%f433, %f413, %f425, %f353;
	fma.rn.f32 	%f434, %f413, %f426, %f354;
	fma.rn.f32 	%f435, %f413, %f427, %f355;
	fma.rn.f32 	%f436, %f413, %f428, %f356;
	fma.rn.f32 	%f437, %f414, %f421, %f357;
	fma.rn.f32 	%f438, %f414, %f422, %f358;
	fma.rn.f32 	%f439, %f414, %f423, %f359;
	fma.rn.f32 	%f440, %f414, %f424, %f360;
	fma.rn.f32 	%f441, %f414, %f425, %f361;
	fma.rn.f32 	%f442, %f414, %f426, %f362;
	fma.rn.f32 	%f443, %f414, %f427, %f363;
	fma.rn.f32 	%f444, %f414, %f428, %f364;
	fma.rn.f32 	%f445, %f415, %f421, %f365;
	fma.rn.f32 	%f446, %f415, %f422, %f366;
	fma.rn.f32 	%f447, %f415, %f423, %f367;
	fma.rn.f32 	%f448, %f415, %f424, %f368;
	fma.rn.f32 	%f449, %f415, %f425, %f369;
	fma.rn.f32 	%f450, %f415, %f426, %f370;
	fma.rn.f32 	%f451, %f415, %f427, %f371;
	fma.rn.f32 	%f452, %f415, %f428, %f372;
	fma.rn.f32 	%f453, %f416, %f421, %f373;
	fma.rn.f32 	%f454, %f416, %f422, %f374;
	fma.rn.f32 	%f455, %f416, %f423, %f375;
	fma.rn.f32 	%f456, %f416, %f424, %f376;
	fma.rn.f32 	%f457, %f416, %f425, %f377;
	fma.rn.f32 	%f458, %f416, %f426, %f378;
	fma.rn.f32 	%f459, %f416, %f427, %f379;
	fma.rn.f32 	%f460, %f416, %f428, %f380;
	fma.rn.f32 	%f461, %f417, %f421, %f381;
	fma.rn.f32 	%f462, %f417, %f422, %f382;
	fma.rn.f32 	%f463, %f417, %f423, %f383;
	fma.rn.f32 	%f464, %f417, %f424, %f384;
	fma.rn.f32 	%f465, %f417, %f425, %f385;
	fma.rn.f32 	%f466, %f417, %f426, %f386;
	fma.rn.f32 	%f467, %f417, %f427, %f387;
	fma.rn.f32 	%f468, %f417, %f428, %f388;
	fma.rn.f32 	%f469, %f418, %f421, %f389;
	fma.rn.f32 	%f470, %f418, %f422, %f390;
	fma.rn.f32 	%f471, %f418, %f423, %f391;
	fma.rn.f32 	%f472, %f418, %f424, %f392;
	fma.rn.f32 	%f473, %f418, %f425, %f393;
	fma.rn.f32 	%f474, %f418, %f426, %f394;
	fma.rn.f32 	%f475, %f418, %f427, %f395;
	fma.rn.f32 	%f476, %f418, %f428, %f396;
	fma.rn.f32 	%f477, %f419, %f421, %f397;
	fma.rn.f32 	%f478, %f419, %f422, %f398;
	fma.rn.f32 	%f479, %f419, %f423, %f399;
	fma.rn.f32 	%f480, %f419, %f424, %f400;
	fma.rn.f32 	%f481, %f419, %f425, %f401;
	fma.rn.f32 	%f482, %f419, %f426, %f402;
	fma.rn.f32 	%f483, %f419, %f427, %f403;
	fma.rn.f32 	%f484, %f419, %f428, %f404;
	fma.rn.f32 	%f485, %f420, %f421, %f405;
	fma.rn.f32 	%f486, %f420, %f422, %f406;
	fma.rn.f32 	%f487, %f420, %f423, %f407;
	fma.rn.f32 	%f488, %f420, %f424, %f408;
	fma.rn.f32 	%f489, %f420, %f425, %f409;
	fma.rn.f32 	%f490, %f420, %f426, %f410;
	fma.rn.f32 	%f491, %f420, %f427, %f411;
	fma.rn.f32 	%f492, %f420, %f428, %f412;
	ld.shared.f32 	%f493, [%r36+1536];
	ld.shared.f32 	%f494, [%r36+1540];
	ld.shared.f32 	%f495, [%r36+1544];
	ld.shared.f32 	%f496, [%r36+1548];
	ld.shared.f32 	%f497, [%r36+1552];
	ld.shared.f32 	%f498, [%r36+1556];
	ld.shared.f32 	%f499, [%r36+1560];
	ld.shared.f32 	%f500, [%r36+1564];
	ld.shared.f32 	%f501, [%r265+1536];
	ld.shared.f32 	%f502, [%r265+1540];
	ld.shared.f32 	%f503, [%r265+1544];
	ld.shared.f32 	%f504, [%r265+1548];
	ld.shared.f32 	%f505, [%r265+1552];
	ld.shared.f32 	%f506, [%r265+1556];
	ld.shared.f32 	%f507, [%r265+1560];
	ld.shared.f32 	%f508, [%r265+1564];
	fma.rn.f32 	%f509, %f493, %f501, %f429;
	fma.rn.f32 	%f510, %f493, %f502, %f430;
	fma.rn.f32 	%f511, %f493, %f503, %f431;
	fma.rn.f32 	%f512, %f493, %f504, %f432;
	fma.rn.f32 	%f513, %f493, %f505, %f433;
	fma.rn.f32 	%f514, %f493, %f506, %f434;
	fma.rn.f32 	%f515, %f493, %f507, %f435;
	fma.rn.f32 	%f516, %f493, %f508, %f436;
	fma.rn.f32 	%f517, %f494, %f501, %f437;
	fma.rn.f32 	%f518, %f494, %f502, %f438;
	fma.rn.f32 	%f519, %f494, %f503, %f439;
	fma.rn.f32 	%f520, %f494, %f504, %f440;
	fma.rn.f32 	%f521, %f494, %f505, %f441;
	fma.rn.f32 	%f522, %f494, %f506, %f442;
	fma.rn.f32 	%f523, %f494, %f507, %f443;
	fma.rn.f32 	%f524, %f494, %f508, %f444;
	fma.rn.f32 	%f525, %f495, %f501, %f445;
	fma.rn.f32 	%f526, %f495, %f502, %f446;
	fma.rn.f32 	%f527, %f495, %f503, %f447;
	fma.rn.f32 	%f528, %f495, %f504, %f448;
	fma.rn.f32 	%f529, %f495, %f505, %f449;
	fma.rn.f32 	%f530, %f495, %f506, %f450;
	fma.rn.f32 	%f531, %f495, %f507, %f451;
	fma.rn.f32 	%f532, %f495, %f508, %f452;
	fma.rn.f32 	%f533, %f496, %f501, %f453;
	fma.rn.f32 	%f534, %f496, %f502, %f454;
	fma.rn.f32 	%f535, %f496, %f503, %f455;
	fma.rn.f32 	%f536, %f496, %f504, %f456;
	fma.rn.f32 	%f537, %f496, %f505, %f457;
	fma.rn.f32 	%f538, %f496, %f506, %f458;
	fma.rn.f32 	%f539, %f496, %f507, %f459;
	fma.rn.f32 	%f540, %f496, %f508, %f460;
	fma.rn.f32 	%f541, %f497, %f501, %f461;
	fma.rn.f32 	%f542, %f497, %f502, %f462;
	fma.rn.f32 	%f543, %f497, %f503, %f463;
	fma.rn.f32 	%f544, %f497, %f504, %f464;
	fma.rn.f32 	%f545, %f497, %f505, %f465;
	fma.rn.f32 	%f546, %f497, %f506, %f466;
	fma.rn.f32 	%f547, %f497, %f507, %f467;
	fma.rn.f32 	%f548, %f497, %f508, %f468;
	fma.rn.f32 	%f549, %f498, %f501, %f469;
	fma.rn.f32 	%f550, %f498, %f502, %f470;
	fma.rn.f32 	%f551, %f498, %f503, %f471;
	fma.rn.f32 	%f552, %f498, %f504, %f472;
	fma.rn.f32 	%f553, %f498, %f505, %f473;
	fma.rn.f32 	%f554, %f498, %f506, %f474;
	fma.rn.f32 	%f555, %f498, %f507, %f475;
	fma.rn.f32 	%f556, %f498, %f508, %f476;
	fma.rn.f32 	%f557, %f499, %f501, %f477;
	fma.rn.f32 	%f558, %f499, %f502, %f478;
	fma.rn.f32 	%f559, %f499, %f503, %f479;
	fma.rn.f32 	%f560, %f499, %f504, %f480;
	fma.rn.f32 	%f561, %f499, %f505, %f481;
	fma.rn.f32 	%f562, %f499, %f506, %f482;
	fma.rn.f32 	%f563, %f499, %f507, %f483;
	fma.rn.f32 	%f564, %f499, %f508, %f484;
	fma.rn.f32 	%f565, %f500, %f501, %f485;
	fma.rn.f32 	%f566, %f500, %f502, %f486;
	fma.rn.f32 	%f567, %f500, %f503, %f487;
	fma.rn.f32 	%f568, %f500, %f504, %f488;
	fma.rn.f32 	%f569, %f500, %f505, %f489;
	fma.rn.f32 	%f570, %f500, %f506, %f490;
	fma.rn.f32 	%f571, %f500, %f507, %f491;
	fma.rn.f32 	%f572, %f500, %f508, %f492;
	ld.shared.f32 	%f573, [%r36+2048];
	ld.shared.f32 	%f574, [%r36+2052];
	ld.shared.f32 	%f575, [%r36+2056];
	ld.shared.f32 	%f576, [%r36+2060];
	ld.shared.f32 	%f577, [%r36+2064];
	ld.shared.f32 	%f578, [%r36+2068];
	ld.shared.f32 	%f579, [%r36+2072];
	ld.shared.f32 	%f580, [%r36+2076];
	ld.shared.f32 	%f581, [%r265+2048];
	ld.shared.f32 	%f582, [%r265+2052];
	ld.shared.f32 	%f583, [%r265+2056];
	ld.shared.f32 	%f584, [%r265+2060];
	ld.shared.f32 	%f585, [%r265+2064];
	ld.shared.f32 	%f586, [%r265+2068];
	ld.shared.f32 	%f587, [%r265+2072];
	ld.shared.f32 	%f588, [%r265+2076];
	fma.rn.f32 	%f589, %f573, %f581, %f509;
	fma.rn.f32 	%f590, %f573, %f582, %f510;
	fma.rn.f32 	%f591, %f573, %f583, %f511;
	fma.rn.f32 	%f592, %f573, %f584, %f512;
	fma.rn.f32 	%f593, %f573, %f585, %f513;
	fma.rn.f32 	%f594, %f573, %f586, %f514;
	fma.rn.f32 	%f595, %f573, %f587, %f515;
	fma.rn.f32 	%f596, %f573, %f588, %f516;
	fma.rn.f32 	%f597, %f574, %f581, %f517;
	fma.rn.f32 	%f598, %f574, %f582, %f518;
	fma.rn.f32 	%f599, %f574, %f583, %f519;
	fma.rn.f32 	%f600, %f574, %f584, %f520;
	fma.rn.f32 	%f601, %f574, %f585, %f521;
	fma.rn.f32 	%f602, %f574, %f586, %f522;
	fma.rn.f32 	%f603, %f574, %f587, %f523;
	fma.rn.f32 	%f604, %f574, %f588, %f524;
	fma.rn.f32 	%f605, %f575, %f581, %f525;
	fma.rn.f32 	%f606, %f575, %f582, %f526;
	fma.rn.f32 	%f607, %f575, %f583, %f527;
	fma.rn.f32 	%f608, %f575, %f584, %f528;
	fma.rn.f32 	%f609, %f575, %f585, %f529;
	fma.rn.f32 	%f610, %f575, %f586, %f530;
	fma.rn.f32 	%f611, %f575, %f587, %f531;
	fma.rn.f32 	%f612, %f575, %f588, %f532;
	fma.rn.f32 	%f613, %f576, %f581, %f533;
	fma.rn.f32 	%f614, %f576, %f582, %f534;
	fma.rn.f32 	%f615, %f576, %f583, %f535;
	fma.rn.f32 	%f616, %f576, %f584, %f536;
	fma.rn.f32 	%f617, %f576, %f585, %f537;
	fma.rn.f32 	%f618, %f576, %f586, %f538;
	fma.rn.f32 	%f619, %f576, %f587, %f539;
	fma.rn.f32 	%f620, %f576, %f588, %f540;
	fma.rn.f32 	%f621, %f577, %f581, %f541;
	fma.rn.f32 	%f622, %f577, %f582, %f542;
	fma.rn.f32 	%f623, %f577, %f583, %f543;
	fma.rn.f32 	%f624, %f577, %f584, %f544;
	fma.rn.f32 	%f625, %f577, %f585, %f545;
	fma.rn.f32 	%f626, %f577, %f586, %f546;
	fma.rn.f32 	%f627, %f577, %f587, %f547;
	fma.rn.f32 	%f628, %f577, %f588, %f548;
	fma.rn.f32 	%f629, %f578, %f581, %f549;
	fma.rn.f32 	%f630, %f578, %f582, %f550;
	fma.rn.f32 	%f631, %f578, %f583, %f551;
	fma.rn.f32 	%f632, %f578, %f584, %f552;
	fma.rn.f32 	%f633, %f578, %f585, %f553;
	fma.rn.f32 	%f634, %f578, %f586, %f554;
	fma.rn.f32 	%f635, %f578, %f587, %f555;
	fma.rn.f32 	%f636, %f578, %f588, %f556;
	fma.rn.f32 	%f637, %f579, %f581, %f557;
	fma.rn.f32 	%f638, %f579, %f582, %f558;
	fma.rn.f32 	%f639, %f579, %f583, %f559;
	fma.rn.f32 	%f640, %f579, %f584, %f560;
	fma.rn.f32 	%f641, %f579, %f585, %f561;
	fma.rn.f32 	%f642, %f579, %f586, %f562;
	fma.rn.f32 	%f643, %f579, %f587, %f563;
	fma.rn.f32 	%f644, %f579, %f588, %f564;
	fma.rn.f32 	%f645, %f580, %f581, %f565;
	fma.rn.f32 	%f646, %f580, %f582, %f566;
	fma.rn.f32 	%f647, %f580, %f583, %f567;
	fma.rn.f32 	%f648, %f580, %f584, %f568;
	fma.rn.f32 	%f649, %f580, %f585, %f569;
	fma.rn.f32 	%f650, %f580, %f586, %f570;
	fma.rn.f32 	%f651, %f580, %f587, %f571;
	fma.rn.f32 	%f652, %f580, %f588, %f572;
	ld.shared.f32 	%f653, [%r36+2560];
	ld.shared.f32 	%f654, [%r36+2564];
	ld.shared.f32 	%f655, [%r36+2568];
	ld.shared.f32 	%f656, [%r36+2572];
	ld.shared.f32 	%f657, [%r36+2576];
	ld.shared.f32 	%f658, [%r36+2580];
	ld.shared.f32 	%f659, [%r36+2584];
	ld.shared.f32 	%f660, [%r36+2588];
	ld.shared.f32 	%f661, [%r265+2560];
	ld.shared.f32 	%f662, [%r265+2564];
	ld.shared.f32 	%f663, [%r265+2568];
	ld.shared.f32 	%f664, [%r265+2572];
	ld.shared.f32 	%f665, [%r265+2576];
	ld.shared.f32 	%f666, [%r265+2580];
	ld.shared.f32 	%f667, [%r265+2584];
	ld.shared.f32 	%f668, [%r265+2588];
	fma.rn.f32 	%f669, %f653, %f661, %f589;
	fma.rn.f32 	%f670, %f653, %f662, %f590;
	fma.rn.f32 	%f671, %f653, %f663, %f591;
	fma.rn.f32 	%f672, %f653, %f664, %f592;
	fma.rn.f32 	%f673, %f653, %f665, %f593;
	fma.rn.f32 	%f674, %f653, %f666, %f594;
	fma.rn.f32 	%f675, %f653, %f667, %f595;
	fma.rn.f32 	%f676, %f653, %f668, %f596;
	fma.rn.f32 	%f677, %f654, %f661, %f597;
	fma.rn.f32 	%f678, %f654, %f662, %f598;
	fma.rn.f32 	%f679, %f654, %f663, %f599;
	fma.rn.f32 	%f680, %f654, %f664, %f600;
	fma.rn.f32 	%f681, %f654, %f665, %f601;
	fma.rn.f32 	%f682, %f654, %f666, %f602;
	fma.rn.f32 	%f683, %f654, %f667, %f603;
	fma.rn.f32 	%f684, %f654, %f668, %f604;
	fma.rn.f32 	%f685, %f655, %f661, %f605;
	fma.rn.f32 	%f686, %f655, %f662, %f606;
	fma.rn.f32 	%f687, %f655, %f663, %f607;
	fma.rn.f32 	%f688, %f655, %f664, %f608;
	fma.rn.f32 	%f689, %f655, %f665, %f609;
	fma.rn.f32 	%f690, %f655, %f666, %f610;
	fma.rn.f32 	%f691, %f655, %f667, %f611;
	fma.rn.f32 	%f692, %f655, %f668, %f612;
	fma.rn.f32 	%f693, %f656, %f661, %f613;
	fma.rn.f32 	%f694, %f656, %f662, %f614;
	fma.rn.f32 	%f695, %f656, %f663, %f615;
	fma.rn.f32 	%f696, %f656, %f664, %f616;
	fma.rn.f32 	%f697, %f656, %f665, %f617;
	fma.rn.f32 	%f698, %f656, %f666, %f618;
	fma.rn.f32 	%f699, %f656, %f667, %f619;
	fma.rn.f32 	%f700, %f656, %f668, %f620;
	fma.rn.f32 	%f701, %f657, %f661, %f621;
	fma.rn.f32 	%f702, %f657, %f662, %f622;
	fma.rn.f32 	%f703, %f657, %f663, %f623;
	fma.rn.f32 	%f704, %f657, %f664, %f624;
	fma.rn.f32 	%f705, %f657, %f665, %f625;
	fma.rn.f32 	%f706, %f657, %f666, %f626;
	fma.rn.f32 	%f707, %f657, %f667, %f627;
	fma.rn.f32 	%f708, %f657, %f668, %f628;
	fma.rn.f32 	%f709, %f658, %f661, %f629;
	fma.rn.f32 	%f710, %f658, %f662, %f630;
	fma.rn.f32 	%f711, %f658, %f663, %f631;
	fma.rn.f32 	%f712, %f658, %f664, %f632;
	fma.rn.f32 	%f713, %f658, %f665, %f633;
	fma.rn.f32 	%f714, %f658, %f666, %f634;
	fma.rn.f32 	%f715, %f658, %f667, %f635;
	fma.rn.f32 	%f716, %f658, %f668, %f636;
	fma.rn.f32 	%f717, %f659, %f661, %f637;
	fma.rn.f32 	%f718, %f659, %f662, %f638;
	fma.rn.f32 	%f719, %f659, %f663, %f639;
	fma.rn.f32 	%f720, %f659, %f664, %f640;
	fma.rn.f32 	%f721, %f659, %f665, %f641;
	fma.rn.f32 	%f722, %f659, %f666, %f642;
	fma.rn.f32 	%f723, %f659, %f667, %f643;
	fma.rn.f32 	%f724, %f659, %f668, %f644;
	fma.rn.f32 	%f725, %f660, %f661, %f645;
	fma.rn.f32 	%f726, %f660, %f662, %f646;
	fma.rn.f32 	%f727, %f660, %f663, %f647;
	fma.rn.f32 	%f728, %f660, %f664, %f648;
	fma.rn.f32 	%f729, %f660, %f665, %f649;
	fma.rn.f32 	%f730, %f660, %f666, %f650;
	fma.rn.f32 	%f731, %f660, %f667, %f651;
	fma.rn.f32 	%f732, %f660, %f668, %f652;
	ld.shared.f32 	%f733, [%r36+3072];
	ld.shared.f32 	%f734, [%r36+3076];
	ld.shared.f32 	%f735, [%r36+3080];
	ld.shared.f32 	%f736, [%r36+3084];
	ld.shared.f32 	%f737, [%r36+3088];
	ld.shared.f32 	%f738, [%r36+3092];
	ld.shared.f32 	%f739, [%r36+3096];
	ld.shared.f32 	%f740, [%r36+3100];
	ld.shared.f32 	%f741, [%r265+3072];
	ld.shared.f32 	%f742, [%r265+3076];
	ld.shared.f32 	%f743, [%r265+3080];
	ld.shared.f32 	%f744, [%r265+3084];
	ld.shared.f32 	%f745, [%r265+3088];
	ld.shared.f32 	%f746, [%r265+3092];
	ld.shared.f32 	%f747, [%r265+3096];
	ld.shared.f32 	%f748, [%r265+3100];
	fma.rn.f32 	%f749, %f733, %f741, %f669;
	fma.rn.f32 	%f750, %f733, %f742, %f670;
	fma.rn.f32 	%f751, %f733, %f743, %f671;
	fma.rn.f32 	%f752, %f733, %f744, %f672;
	fma.rn.f32 	%f753, %f733, %f745, %f673;
	fma.rn.f32 	%f754, %f733, %f746, %f674;
	fma.rn.f32 	%f755, %f733, %f747, %f675;
	fma.rn.f32 	%f756, %f733, %f748, %f676;
	fma.rn.f32 	%f757, %f734, %f741, %f677;
	fma.rn.f32 	%f758, %f734, %f742, %f678;
	fma.rn.f32 	%f759, %f734, %f743, %f679;
	fma.rn.f32 	%f760, %f734, %f744, %f680;
	fma.rn.f32 	%f761, %f734, %f745, %f681;
	fma.rn.f32 	%f762, %f734, %f746, %f682;
	fma.rn.f32 	%f763, %f734, %f747, %f683;
	fma.rn.f32 	%f764, %f734, %f748, %f684;
	fma.rn.f32 	%f765, %f735, %f741, %f685;
	fma.rn.f32 	%f766, %f735, %f742, %f686;
	fma.rn.f32 	%f767, %f735, %f743, %f687;
	fma.rn.f32 	%f768, %f735, %f744, %f688;
	fma.rn.f32 	%f769, %f735, %f745, %f689;
	fma.rn.f32 	%f770, %f735, %f746, %f690;
	fma.rn.f32 	%f771, %f735, %f747, %f691;
	fma.rn.f32 	%f772, %f735, %f748, %f692;
	fma.rn.f32 	%f773, %f736, %f741, %f693;
	fma.rn.f32 	%f774, %f736, %f742, %f694;
	fma.rn.f32 	%f775, %f736, %f743, %f695;
	fma.rn.f32 	%f776, %f736, %f744, %f696;
	fma.rn.f32 	%f777, %f736, %f745, %f697;
	fma.rn.f32 	%f778, %f736, %f746, %f698;
	fma.rn.f32 	%f779, %f736, %f747, %f699;
	fma.rn.f32 	%f780, %f736, %f748, %f700;
	fma.rn.f32 	%f781, %f737, %f741, %f701;
	fma.rn.f32 	%f782, %f737, %f742, %f702;
	fma.rn.f32 	%f783, %f737, %f743, %f703;
	fma.rn.f32 	%f784, %f737, %f744, %f704;
	fma.rn.f32 	%f785, %f737, %f745, %f705;
	fma.rn.f32 	%f786, %f737, %f746, %f706;
	fma.rn.f32 	%f787, %f737, %f747, %f707;
	fma.rn.f32 	%f788, %f737, %f748, %f708;
	fma.rn.f32 	%f789, %f738, %f741, %f709;
	fma.rn.f32 	%f790, %f738, %f742, %f710;
	fma.rn.f32 	%f791, %f738, %f743, %f711;
	fma.rn.f32 	%f792, %f738, %f744, %f712;
	fma.rn.f32 	%f793, %f738, %f745, %f713;
	fma.rn.f32 	%f794, %f738, %f746, %f714;
	fma.rn.f32 	%f795, %f738, %f747, %f715;
	fma.rn.f32 	%f796, %f738, %f748, %f716;
	fma.rn.f32 	%f797, %f739, %f741, %f717;
	fma.rn.f32 	%f798, %f739, %f742, %f718;
	fma.rn.f32 	%f799, %f739, %f743, %f719;
	fma.rn.f32 	%f800, %f739, %f744, %f720;
	fma.rn.f32 	%f801, %f739, %f745, %f721;
	fma.rn.f32 	%f802, %f739, %f746, %f722;
	fma.rn.f32 	%f803, %f739, %f747, %f723;
	fma.rn.f32 	%f804, %f739, %f748, %f724;
	fma.rn.f32 	%f805, %f740, %f741, %f725;
	fma.rn.f32 	%f806, %f740, %f742, %f726;
	fma.rn.f32 	%f807, %f740, %f743, %f727;
	fma.rn.f32 	%f808, %f740, %f744, %f728;
	fma.rn.f32 	%f809, %f740, %f745, %f729;
	fma.rn.f32 	%f810, %f740, %f746, %f730;
	fma.rn.f32 	%f811, %f740, %f747, %f731;
	fma.rn.f32 	%f812, %f740, %f748, %f732;
	ld.shared.f32 	%f813, [%r36+3584];
	ld.shared.f32 	%f814, [%r36+3588];
	ld.shared.f32 	%f815, [%r36+3592];
	ld.shared.f32 	%f816, [%r36+3596];
	ld.shared.f32 	%f817, [%r36+3600];
	ld.shared.f32 	%f818, [%r36+3604];
	ld.shared.f32 	%f819, [%r36+3608];
	ld.shared.f32 	%f820, [%r36+3612];
	ld.shared.f32 	%f821, [%r265+3584];
	ld.shared.f32 	%f822, [%r265+3588];
	ld.shared.f32 	%f823, [%r265+3592];
	ld.shared.f32 	%f824, [%r265+3596];
	ld.shared.f32 	%f825, [%r265+3600];
	ld.shared.f32 	%f826, [%r265+3604];
	ld.shared.f32 	%f827, [%r265+3608];
	ld.shared.f32 	%f828, [%r265+3612];
	fma.rn.f32 	%f829, %f813, %f821, %f749;
	fma.rn.f32 	%f830, %f813, %f822, %f750;
	fma.rn.f32 	%f831, %f813, %f823, %f751;
	fma.rn.f32 	%f832, %f813, %f824, %f752;
	fma.rn.f32 	%f833, %f813, %f825, %f753;
	fma.rn.f32 	%f834, %f813, %f826, %f754;
	fma.rn.f32 	%f835, %f813, %f827, %f755;
	fma.rn.f32 	%f836, %f813, %f828, %f756;
	fma.rn.f32 	%f837, %f814, %f821, %f757;
	fma.rn.f32 	%f838, %f814, %f822, %f758;
	fma.rn.f32 	%f839, %f814, %f823, %f759;
	fma.rn.f32 	%f840, %f814, %f824, %f760;
	fma.rn.f32 	%f841, %f814, %f825, %f761;
	fma.rn.f32 	%f842, %f814, %f826, %f762;
	fma.rn.f32 	%f843, %f814, %f827, %f763;
	fma.rn.f32 	%f844, %f814, %f828, %f764;
	fma.rn.f32 	%f845, %f815, %f821, %f765;
	fma.rn.f32 	%f846, %f815, %f822, %f766;
	fma.rn.f32 	%f847, %f815, %f823, %f767;
	fma.rn.f32 	%f848, %f815, %f824, %f768;
	fma.rn.f32 	%f849, %f815, %f825, %f769;
	fma.rn.f32 	%f850, %f815, %f826, %f770;
	fma.rn.f32 	%f851, %f815, %f827, %f771;
	fma.rn.f32 	%f852, %f815, %f828, %f772;
	fma.rn.f32 	%f853, %f816, %f821, %f773;
	fma.rn.f32 	%f854, %f816, %f822, %f774;
	fma.rn.f32 	%f855, %f816, %f823, %f775;
	fma.rn.f32 	%f856, %f816, %f824, %f776;
	fma.rn.f32 	%f857, %f816, %f825, %f777;
	fma.rn.f32 	%f858, %f816, %f826, %f778;
	fma.rn.f32 	%f859, %f816, %f827, %f779;
	fma.rn.f32 	%f860, %f816, %f828, %f780;
	fma.rn.f32 	%f861, %f817, %f821, %f781;
	fma.rn.f32 	%f862, %f817, %f822, %f782;
	fma.rn.f32 	%f863, %f817, %f823, %f783;
	fma.rn.f32 	%f864, %f817, %f824, %f784;
	fma.rn.f32 	%f865, %f817, %f825, %f785;
	fma.rn.f32 	%f866, %f817, %f826, %f786;
	fma.rn.f32 	%f867, %f817, %f827, %f787;
	fma.rn.f32 	%f868, %f817, %f828, %f788;
	fma.rn.f32 	%f869, %f818, %f821, %f789;
	fma.rn.f32 	%f870, %f818, %f822, %f790;
	fma.rn.f32 	%f871, %f818, %f823, %f791;
	fma.rn.f32 	%f872, %f818, %f824, %f792;
	fma.rn.f32 	%f873, %f818, %f825, %f793;
	fma.rn.f32 	%f874, %f818, %f826, %f794;
	fma.rn.f32 	%f875, %f818, %f827, %f795;
	fma.rn.f32 	%f876, %f818, %f828, %f796;
	fma.rn.f32 	%f877, %f819, %f821, %f797;
	fma.rn.f32 	%f878, %f819, %f822, %f798;
	fma.rn.f32 	%f879, %f819, %f823, %f799;
	fma.rn.f32 	%f880, %f819, %f824, %f800;
	fma.rn.f32 	%f881, %f819, %f825, %f801;
	fma.rn.f32 	%f882, %f819, %f826, %f802;
	fma.rn.f32 	%f883, %f819, %f827, %f803;
	fma.rn.f32 	%f884, %f819, %f828, %f804;
	fma.rn.f32 	%f885, %f820, %f821, %f805;
	fma.rn.f32 	%f886, %f820, %f822, %f806;
	fma.rn.f32 	%f887, %f820, %f823, %f807;
	fma.rn.f32 	%f888, %f820, %f824, %f808;
	fma.rn.f32 	%f889, %f820, %f825, %f809;
	fma.rn.f32 	%f890, %f820, %f826, %f810;
	fma.rn.f32 	%f891, %f820, %f827, %f811;
	fma.rn.f32 	%f892, %f820, %f828, %f812;
	ld.shared.f32 	%f893, [%r36+4096];
	ld.shared.f32 	%f894, [%r36+4100];
	ld.shared.f32 	%f895, [%r36+4104];
	ld.shared.f32 	%f896, [%r36+4108];
	ld.shared.f32 	%f897, [%r36+4112];
	ld.shared.f32 	%f898, [%r36+4116];
	ld.shared.f32 	%f899, [%r36+4120];
	ld.shared.f32 	%f900, [%r36+4124];
	ld.shared.f32 	%f901, [%r265+4096];
	ld.shared.f32 	%f902, [%r265+4100];
	ld.shared.f32 	%f903, [%r265+4104];
	ld.shared.f32 	%f904, [%r265+4108];
	ld.shared.f32 	%f905, [%r265+4112];
	ld.shared.f32 	%f906, [%r265+4116];
	ld.shared.f32 	%f907, [%r265+4120];
	ld.shared.f32 	%f908, [%r265+4124];
	fma.rn.f32 	%f909, %f893, %f901, %f829;
	fma.rn.f32 	%f910, %f893, %f902, %f830;
	fma.rn.f32 	%f911, %f893, %f903, %f831;
	fma.rn.f32 	%f912, %f893, %f904, %f832;
	fma.rn.f32 	%f913, %f893, %f905, %f833;
	fma.rn.f32 	%f914, %f893, %f906, %f834;
	fma.rn.f32 	%f915, %f893, %f907, %f835;
	fma.rn.f32 	%f916, %f893, %f908, %f836;
	fma.rn.f32 	%f917, %f894, %f901, %f837;
	fma.rn.f32 	%f918, %f894, %f902, %f838;
	fma.rn.f32 	%f919, %f894, %f903, %f839;
	fma.rn.f32 	%f920, %f894, %f904, %f840;
	fma.rn.f32 	%f921, %f894, %f905, %f841;
	fma.rn.f32 	%f922, %f894, %f906, %f842;
	fma.rn.f32 	%f923, %f894, %f907, %f843;
	fma.rn.f32 	%f924, %f894, %f908, %f844;
	fma.rn.f32 	%f925, %f895, %f901, %f845;
	fma.rn.f32 	%f926, %f895, %f902, %f846;
	fma.rn.f32 	%f927, %f895, %f903, %f847;
	fma.rn.f32 	%f928, %f895, %f904, %f848;
	fma.rn.f32 	%f929, %f895, %f905, %f849;
	fma.rn.f32 	%f930, %f895, %f906, %f850;
	fma.rn.f32 	%f931, %f895, %f907, %f851;
	fma.rn.f32 	%f932, %f895, %f908, %f852;
	fma.rn.f32 	%f933, %f896, %f901, %f853;
	fma.rn.f32 	%f934, %f896, %f902, %f854;
	fma.rn.f32 	%f935, %f896, %f903, %f855;
	fma.rn.f32 	%f936, %f896, %f904, %f856;
	fma.rn.f32 	%f937, %f896, %f905, %f857;
	fma.rn.f32 	%f938, %f896, %f906, %f858;
	fma.rn.f32 	%f939, %f896, %f907, %f859;
	fma.rn.f32 	%f940, %f896, %f908, %f860;
	fma.rn.f32 	%f941, %f897, %f901, %f861;
	fma.rn.f32 	%f942, %f897, %f902, %f862;
	fma.rn.f32 	%f943, %f897, %f903, %f863;
	fma.rn.f32 	%f944, %f897, %f904, %f864;
	fma.rn.f32 	%f945, %f897, %f905, %f865;
	fma.rn.f32 	%f946, %f897, %f906, %f866;
	fma.rn.f32 	%f947, %f897, %f907, %f867;
	fma.rn.f32 	%f948, %f897, %f908, %f868;
	fma.rn.f32 	%f949, %f898, %f901, %f869;
	fma.rn.f32 	%f950, %f898, %f902, %f870;
	fma.rn.f32 	%f951, %f898, %f903, %f871;
	fma.rn.f32 	%f952, %f898, %f904, %f872;
	fma.rn.f32 	%f953, %f898, %f905, %f873;
	fma.rn.f32 	%f954, %f898, %f906, %f874;
	fma.rn.f32 	%f955, %f898, %f907, %f875;
	fma.rn.f32 	%f956, %f898, %f908, %f876;
	fma.rn.f32 	%f957, %f899, %f901, %f877;
	fma.rn.f32 	%f958, %f899, %f902, %f878;
	fma.rn.f32 	%f959, %f899, %f903, %f879;
	fma.rn.f32 	%f960, %f899, %f904, %f880;
	fma.rn.f32 	%f961, %f899, %f905, %f881;
	fma.rn.f32 	%f962, %f899, %f906, %f882;
	fma.rn.f32 	%f963, %f899, %f907, %f883;
	fma.rn.f32 	%f964, %f899, %f908, %f884;
	fma.rn.f32 	%f965, %f900, %f901, %f885;
	fma.rn.f32 	%f966, %f900, %f902, %f886;
	fma.rn.f32 	%f967, %f900, %f903, %f887;
	fma.rn.f32 	%f968, %f900, %f904, %f888;
	fma.rn.f32 	%f969, %f900, %f905, %f889;
	fma.rn.f32 	%f970, %f900, %f906, %f890;
	fma.rn.f32 	%f971, %f900, %f907, %f891;
	fma.rn.f32 	%f972, %f900, %f908, %f892;
	ld.shared.f32 	%f973, [%r36+4608];
	ld.shared.f32 	%f974, [%r36+4612];
	ld.shared.f32 	%f975, [%r36+4616];
	ld.shared.f32 	%f976, [%r36+4620];
	ld.shared.f32 	%f977, [%r36+4624];
	ld.shared.f32 	%f978, [%r36+4628];
	ld.shared.f32 	%f979, [%r36+4632];
	ld.shared.f32 	%f980, [%r36+4636];
	ld.shared.f32 	%f981, [%r265+4608];
	ld.shared.f32 	%f982, [%r265+4612];
	ld.shared.f32 	%f983, [%r265+4616];
	ld.shared.f32 	%f984, [%r265+4620];
	ld.shared.f32 	%f985, [%r265+4624];
	ld.shared.f32 	%f986, [%r265+4628];
	ld.shared.f32 	%f987, [%r265+4632];
	ld.shared.f32 	%f988, [%r265+4636];
	fma.rn.f32 	%f989, %f973, %f981, %f909;
	fma.rn.f32 	%f990, %f973, %f982, %f910;
	fma.rn.f32 	%f991, %f973, %f983, %f911;
	fma.rn.f32 	%f992, %f973, %f984, %f912;
	fma.rn.f32 	%f993, %f973, %f985, %f913;
	fma.rn.f32 	%f994, %f973, %f986, %f914;
	fma.rn.f32 	%f995, %f973, %f987, %f915;
	fma.rn.f32 	%f996, %f973, %f988, %f916;
	fma.rn.f32 	%f997, %f974, %f981, %f917;
	fma.rn.f32 	%f998, %f974, %f982, %f918;
	fma.rn.f32 	%f999, %f974, %f983, %f919;
	fma.rn.f32 	%f1000, %f974, %f984, %f920;
	fma.rn.f32 	%f1001, %f974, %f985, %f921;
	fma.rn.f32 	%f1002, %f974, %f986, %f922;
	fma.rn.f32 	%f1003, %f974, %f987, %f923;
	fma.rn.f32 	%f1004, %f974, %f988, %f924;
	fma.rn.f32 	%f1005, %f975, %f981, %f925;
	fma.rn.f32 	%f1006, %f975, %f982, %f926;
	fma.rn.f32 	%f1007, %f975, %f983, %f927;
	fma.rn.f32 	%f1008, %f975, %f984, %f928;
	fma.rn.f32 	%f1009, %f975, %f985, %f929;
	fma.rn.f32 	%f1010, %f975, %f986, %f930;
	fma.rn.f32 	%f1011, %f975, %f987, %f931;
	fma.rn.f32 	%f1012, %f975, %f988, %f932;
	fma.rn.f32 	%f1013, %f976, %f981, %f933;
	fma.rn.f32 	%f1014, %f976, %f982, %f934;
	fma.rn.f32 	%f1015, %f976, %f983, %f935;
	fma.rn.f32 	%f1016, %f976, %f984, %f936;
	fma.rn.f32 	%f1017, %f976, %f985, %f937;
	fma.rn.f32 	%f1018, %f976, %f986, %f938;
	fma.rn.f32 	%f1019, %f976, %f987, %f939;
	fma.rn.f32 	%f1020, %f976, %f988, %f940;
	fma.rn.f32 	%f1021, %f977, %f981, %f941;
	fma.rn.f32 	%f1022, %f977, %f982, %f942;
	fma.rn.f32 	%f1023, %f977, %f983, %f943;
	fma.rn.f32 	%f1024, %f977, %f984, %f944;
	fma.rn.f32 	%f1025, %f977, %f985, %f945;
	fma.rn.f32 	%f1026, %f977, %f986, %f946;
	fma.rn.f32 	%f1027, %f977, %f987, %f947;
	fma.rn.f32 	%f1028, %f977, %f988, %f948;
	fma.rn.f32 	%f1029, %f978, %f981, %f949;
	fma.rn.f32 	%f1030, %f978, %f982, %f950;
	fma.rn.f32 	%f1031, %f978, %f983, %f951;
	fma.rn.f32 	%f1032, %f978, %f984, %f952;
	fma.rn.f32 	%f1033, %f978, %f985, %f953;
	fma.rn.f32 	%f1034, %f978, %f986, %f954;
	fma.rn.f32 	%f1035, %f978, %f987, %f955;
	fma.rn.f32 	%f1036, %f978, %f988, %f956;
	fma.rn.f32 	%f1037, %f979, %f981, %f957;
	fma.rn.f32 	%f1038, %f979, %f982, %f958;
	fma.rn.f32 	%f1039, %f979, %f983, %f959;
	fma.rn.f32 	%f1040, %f979, %f984, %f960;
	fma.rn.f32 	%f1041, %f979, %f985, %f961;
	fma.rn.f32 	%f1042, %f979, %f986, %f962;
	fma.rn.f32 	%f1043, %f979, %f987, %f963;
	fma.rn.f32 	%f1044, %f979, %f988, %f964;
	fma.rn.f32 	%f1045, %f980, %f981, %f965;
	fma.rn.f32 	%f1046, %f980, %f982, %f966;
	fma.rn.f32 	%f1047, %f980, %f983, %f967;
	fma.rn.f32 	%f1048, %f980, %f984, %f968;
	fma.rn.f32 	%f1049, %f980, %f985, %f969;
	fma.rn.f32 	%f1050, %f980, %f986, %f970;
	fma.rn.f32 	%f1051, %f980, %f987, %f971;
	fma.rn.f32 	%f1052, %f980, %f988, %f972;
	ld.shared.f32 	%f1053, [%r36+5120];
	ld.shared.f32 	%f1054, [%r36+5124];
	ld.shared.f32 	%f1055, [%r36+5128];
	ld.shared.f32 	%f1056, [%r36+5132];
	ld.shared.f32 	%f1057, [%r36+5136];
	ld.shared.f32 	%f1058, [%r36+5140];
	ld.shared.f32 	%f1059, [%r36+5144];
	ld.shared.f32 	%f1060, [%r36+5148];
	ld.shared.f32 	%f1061, [%r265+5120];
	ld.shared.f32 	%f1062, [%r265+5124];
	ld.shared.f32 	%f1063, [%r265+5128];
	ld.shared.f32 	%f1064, [%r265+5132];
	ld.shared.f32 	%f1065, [%r265+5136];
	ld.shared.f32 	%f1066, [%r265+5140];
	ld.shared.f32 	%f1067, [%r265+5144];
	ld.shared.f32 	%f1068, [%r265+5148];
	fma.rn.f32 	%f1069, %f1053, %f1061, %f989;
	fma.rn.f32 	%f1070, %f1053, %f1062, %f990;
	fma.rn.f32 	%f1071, %f1053, %f1063, %f991;
	fma.rn.f32 	%f1072, %f1053, %f1064, %f992;
	fma.rn.f32 	%f1073, %f1053, %f1065, %f993;
	fma.rn.f32 	%f1074, %f1053, %f1066, %f994;
	fma.rn.f32 	%f1075, %f1053, %f1067, %f995;
	fma.rn.f32 	%f1076, %f1053, %f1068, %f996;
	fma.rn.f32 	%f1077, %f1054, %f1061, %f997;
	fma.rn.f32 	%f1078, %f1054, %f1062, %f998;
	fma.rn.f32 	%f1079, %f1054, %f1063, %f999;
	fma.rn.f32 	%f1080, %f1054, %f1064, %f1000;
	fma.rn.f32 	%f1081, %f1054, %f1065, %f1001;
	fma.rn.f32 	%f1082, %f1054, %f1066, %f1002;
	fma.rn.f32 	%f1083, %f1054, %f1067, %f1003;
	fma.rn.f32 	%f1084, %f1054, %f1068, %f1004;
	fma.rn.f32 	%f1085, %f1055, %f1061, %f1005;
	fma.rn.f32 	%f1086, %f1055, %f1062, %f1006;
	fma.rn.f32 	%f1087, %f1055, %f1063, %f1007;
	fma.rn.f32 	%f1088, %f1055, %f1064, %f1008;
	fma.rn.f32 	%f1089, %f1055, %f1065, %f1009;
	fma.rn.f32 	%f1090, %f1055, %f1066, %f1010;
	fma.rn.f32 	%f1091, %f1055, %f1067, %f1011;
	fma.rn.f32 	%f1092, %f1055, %f1068, %f1012;
	fma.rn.f32 	%f1093, %f1056, %f1061, %f1013;
	fma.rn.f32 	%f1094, %f1056, %f1062, %f1014;
	fma.rn.f32 	%f1095, %f1056, %f1063, %f1015;
	fma.rn.f32 	%f1096, %f1056, %f1064, %f1016;
	fma.rn.f32 	%f1097, %f1056, %f1065, %f1017;
	fma.rn.f32 	%f1098, %f1056, %f1066, %f1018;
	fma.rn.f32 	%f1099, %f1056, %f1067, %f1019;
	fma.rn.f32 	%f1100, %f1056, %f1068, %f1020;
	fma.rn.f32 	%f1101, %f1057, %f1061, %f1021;
	fma.rn.f32 	%f1102, %f1057, %f1062, %f1022;
	fma.rn.f32 	%f1103, %f1057, %f1063, %f1023;
	fma.rn.f32 	%f1104, %f1057, %f1064, %f1024;
	fma.rn.f32 	%f1105, %f1057, %f1065, %f1025;
	fma.rn.f32 	%f1106, %f1057, %f1066, %f1026;
	fma.rn.f32 	%f1107, %f1057, %f1067, %f1027;
	fma.rn.f32 	%f1108, %f1057, %f1068, %f1028;
	fma.rn.f32 	%f1109, %f1058, %f1061, %f1029;
	fma.rn.f32 	%f1110, %f1058, %f1062, %f1030;
	fma.rn.f32 	%f1111, %f1058, %f1063, %f1031;
	fma.rn.f32 	%f1112, %f1058, %f1064, %f1032;
	fma.rn.f32 	%f1113, %f1058, %f1065, %f1033;
	fma.rn.f32 	%f1114, %f1058, %f1066, %f1034;
	fma.rn.f32 	%f1115, %f1058, %f1067, %f1035;
	fma.rn.f32 	%f1116, %f1058, %f1068, %f1036;
	fma.rn.f32 	%f1117, %f1059, %f1061, %f1037;
	fma.rn.f32 	%f1118, %f1059, %f1062, %f1038;
	fma.rn.f32 	%f1119, %f1059, %f1063, %f1039;
	fma.rn.f32 	%f1120, %f1059, %f1064, %f1040;
	fma.rn.f32 	%f1121, %f1059, %f1065, %f1041;
	fma.rn.f32 	%f1122, %f1059, %f1066, %f1042;
	fma.rn.f32 	%f1123, %f1059, %f1067, %f1043;
	fma.rn.f32 	%f1124, %f1059, %f1068, %f1044;
	fma.rn.f32 	%f1125, %f1060, %f1061, %f1045;
	fma.rn.f32 	%f1126, %f1060, %f1062, %f1046;
	fma.rn.f32 	%f1127, %f1060, %f1063, %f1047;
	fma.rn.f32 	%f1128, %f1060, %f1064, %f1048;
	fma.rn.f32 	%f1129, %f1060, %f1065, %f1049;
	fma.rn.f32 	%f1130, %f1060, %f1066, %f1050;
	fma.rn.f32 	%f1131, %f1060, %f1067, %f1051;
	fma.rn.f32 	%f1132, %f1060, %f1068, %f1052;
	ld.shared.f32 	%f1133, [%r36+5632];
	ld.shared.f32 	%f1134, [%r36+5636];
	ld.shared.f32 	%f1135, [%r36+5640];
	ld.shared.f32 	%f1136, [%r36+5644];
	ld.shared.f32 	%f1137, [%r36+5648];
	ld.shared.f32 	%f1138, [%r36+5652];
	ld.shared.f32 	%f1139, [%r36+5656];
	ld.shared.f32 	%f1140, [%r36+5660];
	ld.shared.f32 	%f1141, [%r265+5632];
	ld.shared.f32 	%f1142, [%r265+5636];
	ld.shared.f32 	%f1143, [%r265+5640];
	ld.shared.f32 	%f1144, [%r265+5644];
	ld.shared.f32 	%f1145, [%r265+5648];
	ld.shared.f32 	%f1146, [%r265+5652];
	ld.shared.f32 	%f1147, [%r265+5656];
	ld.shared.f32 	%f1148, [%r265+5660];
	fma.rn.f32 	%f1149, %f1133, %f1141, %f1069;
	fma.rn.f32 	%f1150, %f1133, %f1142, %f1070;
	fma.rn.f32 	%f1151, %f1133, %f1143, %f1071;
	fma.rn.f32 	%f1152, %f1133, %f1144, %f1072;
	fma.rn.f32 	%f1153, %f1133, %f1145, %f1073;
	fma.rn.f32 	%f1154, %f1133, %f1146, %f1074;
	fma.rn.f32 	%f1155, %f1133, %f1147, %f1075;
	fma.rn.f32 	%f1156, %f1133, %f1148, %f1076;
	fma.rn.f32 	%f1157, %f1134, %f1141, %f1077;
	fma.rn.f32 	%f1158, %f1134, %f1142, %f1078;
	fma.rn.f32 	%f1159, %f1134, %f1143, %f1079;
	fma.rn.f32 	%f1160, %f1134, %f1144, %f1080;
	fma.rn.f32 	%f1161, %f1134, %f1145, %f1081;
	fma.rn.f32 	%f1162, %f1134, %f1146, %f1082;
	fma.rn.f32 	%f1163, %f1134, %f1147, %f1083;
	fma.rn.f32 	%f1164, %f1134, %f1148, %f1084;
	fma.rn.f32 	%f1165, %f1135, %f1141, %f1085;
	fma.rn.f32 	%f1166, %f1135, %f1142, %f1086;
	fma.rn.f32 	%f1167, %f1135, %f1143, %f1087;
	fma.rn.f32 	%f1168, %f1135, %f1144, %f1088;
	fma.rn.f32 	%f1169, %f1135, %f1145, %f1089;
	fma.rn.f32 	%f1170, %f1135, %f1146, %f1090;
	fma.rn.f32 	%f1171, %f1135, %f1147, %f1091;
	fma.rn.f32 	%f1172, %f1135, %f1148, %f1092;
	fma.rn.f32 	%f1173, %f1136, %f1141, %f1093;
	fma.rn.f32 	%f1174, %f1136, %f1142, %f1094;
	fma.rn.f32 	%f1175, %f1136, %f1143, %f1095;
	fma.rn.f32 	%f1176, %f1136, %f1144, %f1096;
	fma.rn.f32 	%f1177, %f1136, %f1145, %f1097;
	fma.rn.f32 	%f1178, %f1136, %f1146, %f1098;
	fma.rn.f32 	%f1179, %f1136, %f1147, %f1099;
	fma.rn.f32 	%f1180, %f1136, %f1148, %f1100;
	fma.rn.f32 	%f1181, %f1137, %f1141, %f1101;
	fma.rn.f32 	%f1182, %f1137, %f1142, %f1102;
	fma.rn.f32 	%f1183, %f1137, %f1143, %f1103;
	fma.rn.f32 	%f1184, %f1137, %f1144, %f1104;
	fma.rn.f32 	%f1185, %f1137, %f1145, %f1105;
	fma.rn.f32 	%f1186, %f1137, %f1146, %f1106;
	fma.rn.f32 	%f1187, %f1137, %f1147, %f1107;
	fma.rn.f32 	%f1188, %f1137, %f1148, %f1108;
	fma.rn.f32 	%f1189, %f1138, %f1141, %f1109;
	fma.rn.f32 	%f1190, %f1138, %f1142, %f1110;
	fma.rn.f32 	%f1191, %f1138, %f1143, %f1111;
	fma.rn.f32 	%f1192, %f1138, %f1144, %f1112;
	fma.rn.f32 	%f1193, %f1138, %f1145, %f1113;
	fma.rn.f32 	%f1194, %f1138, %f1146, %f1114;
	fma.rn.f32 	%f1195, %f1138, %f1147, %f1115;
	fma.rn.f32 	%f1196, %f1138, %f1148, %f1116;
	fma.rn.f32 	%f1197, %f1139, %f1141, %f1117;
	fma.rn.f32 	%f1198, %f1139, %f1142, %f1118;
	fma.rn.f32 	%f1199, %f1139, %f1143, %f1119;
	fma.rn.f32 	%f1200, %f1139, %f1144, %f1120;
	fma.rn.f32 	%f1201, %f1139, %f1145, %f1121;
	fma.rn.f32 	%f1202, %f1139, %f1146, %f1122;
	fma.rn.f32 	%f1203, %f1139, %f1147, %f1123;
	fma.rn.f32 	%f1204, %f1139, %f1148, %f1124;
	fma.rn.f32 	%f1205, %f1140, %f1141, %f1125;
	fma.rn.f32 	%f1206, %f1140, %f1142, %f1126;
	fma.rn.f32 	%f1207, %f1140, %f1143, %f1127;
	fma.rn.f32 	%f1208, %f1140, %f1144, %f1128;
	fma.rn.f32 	%f1209, %f1140, %f1145, %f1129;
	fma.rn.f32 	%f1210, %f1140, %f1146, %f1130;
	fma.rn.f32 	%f1211, %f1140, %f1147, %f1131;
	fma.rn.f32 	%f1212, %f1140, %f1148, %f1132;
	ld.shared.f32 	%f1213, [%r36+6144];
	ld.shared.f32 	%f1214, [%r36+6148];
	ld.shared.f32 	%f1215, [%r36+6152];
	ld.shared.f32 	%f1216, [%r36+6156];
	ld.shared.f32 	%f1217, [%r36+6160];
	ld.shared.f32 	%f1218, [%r36+6164];
	ld.shared.f32 	%f1219, [%r36+6168];
	ld.shared.f32 	%f1220, [%r36+6172];
	ld.shared.f32 	%f1221, [%r265+6144];
	ld.shared.f32 	%f1222, [%r265+6148];
	ld.shared.f32 	%f1223, [%r265+6152];
	ld.shared.f32 	%f1224, [%r265+6156];
	ld.shared.f32 	%f1225, [%r265+6160];
	ld.shared.f32 	%f1226, [%r265+6164];
	ld.shared.f32 	%f1227, [%r265+6168];
	ld.shared.f32 	%f1228, [%r265+6172];
	fma.rn.f32 	%f1229, %f1213, %f1221, %f1149;
	fma.rn.f32 	%f1230, %f1213, %f1222, %f1150;
	fma.rn.f32 	%f1231, %f1213, %f1223, %f1151;
	fma.rn.f32 	%f1232, %f1213, %f1224, %f1152;
	fma.rn.f32 	%f1233, %f1213, %f1225, %f1153;
	fma.rn.f32 	%f1234, %f1213, %f1226, %f1154;
	fma.rn.f32 	%f1235, %f1213, %f1227, %f1155;
	fma.rn.f32 	%f1236, %f1213, %f1228, %f1156;
	fma.rn.f32 	%f1237, %f1214, %f1221, %f1157;
	fma.rn.f32 	%f1238, %f1214, %f1222, %f1158;
	fma.rn.f32 	%f1239, %f1214, %f1223, %f1159;
	fma.rn.f32 	%f1240, %f1214, %f1224, %f1160;
	fma.rn.f32 	%f1241, %f1214, %f1225, %f1161;
	fma.rn.f32 	%f1242, %f1214, %f1226, %f1162;
	fma.rn.f32 	%f1243, %f1214, %f1227, %f1163;
	fma.rn.f32 	%f1244, %f1214, %f1228, %f1164;
	fma.rn.f32 	%f1245, %f1215, %f1221, %f1165;
	fma.rn.f32 	%f1246, %f1215, %f1222, %f1166;
	fma.rn.f32 	%f1247, %f1215, %f1223, %f1167;
	fma.rn.f32 	%f1248, %f1215, %f1224, %f1168;
	fma.rn.f32 	%f1249, %f1215, %f1225, %f1169;
	fma.rn.f32 	%f1250, %f1215, %f1226, %f1170;
	fma.rn.f32 	%f1251, %f1215, %f1227, %f1171;
	fma.rn.f32 	%f1252, %f1215, %f1228, %f1172;
	fma.rn.f32 	%f1253, %f1216, %f1221, %f1173;
	fma.rn.f32 	%f1254, %f1216, %f1222, %f1174;
	fma.rn.f32 	%f1255, %f1216, %f1223, %f1175;
	fma.rn.f32 	%f1256, %f1216, %f1224, %f1176;
	fma.rn.f32 	%f1257, %f1216, %f1225, %f1177;
	fma.rn.f32 	%f1258, %f1216, %f1226, %f1178;
	fma.rn.f32 	%f1259, %f1216, %f1227, %f1179;
	fma.rn.f32 	%f1260, %f1216, %f1228, %f1180;
	fma.rn.f32 	%f1261, %f1217, %f1221, %f1181;
	fma.rn.f32 	%f1262, %f1217, %f1222, %f1182;
	fma.rn.f32 	%f1263, %f1217, %f1223, %f1183;
	fma.rn.f32 	%f1264, %f1217, %f1224, %f1184;
	fma.rn.f32 	%f1265, %f1217, %f1225, %f1185;
	fma.rn.f32 	%f1266, %f1217, %f1226, %f1186;
	fma.rn.f32 	%f1267, %f1217, %f1227, %f1187;
	fma.rn.f32 	%f1268, %f1217, %f1228, %f1188;
	fma.rn.f32 	%f1269, %f1218, %f1221, %f1189;
	fma.rn.f32 	%f1270, %f1218, %f1222, %f1190;
	fma.rn.f32 	%f1271, %f1218, %f1223, %f1191;
	fma.rn.f32 	%f1272, %f1218, %f1224, %f1192;
	fma.rn.f32 	%f1273, %f1218, %f1225, %f1193;
	fma.rn.f32 	%f1274, %f1218, %f1226, %f1194;
	fma.rn.f32 	%f1275, %f1218, %f1227, %f1195;
	fma.rn.f32 	%f1276, %f1218, %f1228, %f1196;
	fma.rn.f32 	%f1277, %f1219, %f1221, %f1197;
	fma.rn.f32 	%f1278, %f1219, %f1222, %f1198;
	fma.rn.f32 	%f1279, %f1219, %f1223, %f1199;
	fma.rn.f32 	%f1280, %f1219, %f1224, %f1200;
	fma.rn.f32 	%f1281, %f1219, %f1225, %f1201;
	fma.rn.f32 	%f1282, %f1219, %f1226, %f1202;
	fma.rn.f32 	%f1283, %f1219, %f1227, %f1203;
	fma.rn.f32 	%f1284, %f1219, %f1228, %f1204;
	fma.rn.f32 	%f1285, %f1220, %f1221, %f1205;
	fma.rn.f32 	%f1286, %f1220, %f1222, %f1206;
	fma.rn.f32 	%f1287, %f1220, %f1223, %f1207;
	fma.rn.f32 	%f1288, %f1220, %f1224, %f1208;
	fma.rn.f32 	%f1289, %f1220, %f1225, %f1209;
	fma.rn.f32 	%f1290, %f1220, %f1226, %f1210;
	fma.rn.f32 	%f1291, %f1220, %f1227, %f1211;
	fma.rn.f32 	%f1292, %f1220, %f1228, %f1212;
	ld.shared.f32 	%f1293, [%r36+6656];
	ld.shared.f32 	%f1294, [%r36+6660];
	ld.shared.f32 	%f1295, [%r36+6664];
	ld.shared.f32 	%f1296, [%r36+6668];
	ld.shared.f32 	%f1297, [%r36+6672];
	ld.shared.f32 	%f1298, [%r36+6676];
	ld.shared.f32 	%f1299, [%r36+6680];
	ld.shared.f32 	%f1300, [%r36+6684];
	ld.shared.f32 	%f1301, [%r265+6656];
	ld.shared.f32 	%f1302, [%r265+6660];
	ld.shared.f32 	%f1303, [%r265+6664];
	ld.shared.f32 	%f1304, [%r265+6668];
	ld.shared.f32 	%f1305, [%r265+6672];
	ld.shared.f32 	%f1306, [%r265+6676];
	ld.shared.f32 	%f1307, [%r265+6680];
	ld.shared.f32 	%f1308, [%r265+6684];
	fma.rn.f32 	%f1309, %f1293, %f1301, %f1229;
	fma.rn.f32 	%f1310, %f1293, %f1302, %f1230;
	fma.rn.f32 	%f1311, %f1293, %f1303, %f1231;
	fma.rn.f32 	%f1312, %f1293, %f1304, %f1232;
	fma.rn.f32 	%f1313, %f1293, %f1305, %f1233;
	fma.rn.f32 	%f1314, %f1293, %f1306, %f1234;
	fma.rn.f32 	%f1315, %f1293, %f1307, %f1235;
	fma.rn.f32 	%f1316, %f1293, %f1308, %f1236;
	fma.rn.f32 	%f1317, %f1294, %f1301, %f1237;
	fma.rn.f32 	%f1318, %f1294, %f1302, %f1238;
	fma.rn.f32 	%f1319, %f1294, %f1303, %f1239;
	fma.rn.f32 	%f1320, %f1294, %f1304, %f1240;
	fma.rn.f32 	%f1321, %f1294, %f1305, %f1241;
	fma.rn.f32 	%f1322, %f1294, %f1306, %f1242;
	fma.rn.f32 	%f1323, %f1294, %f1307, %f1243;
	fma.rn.f32 	%f1324, %f1294, %f1308, %f1244;
	fma.rn.f32 	%f1325, %f1295, %f1301, %f1245;
	fma.rn.f32 	%f1326, %f1295, %f1302, %f1246;
	fma.rn.f32 	%f1327, %f1295, %f1303, %f1247;
	fma.rn.f32 	%f1328, %f1295, %f1304, %f1248;
	fma.rn.f32 	%f1329, %f1295, %f1305, %f1249;
	fma.rn.f32 	%f1330, %f1295, %f1306, %f1250;
	fma.rn.f32 	%f1331, %f1295, %f1307, %f1251;
	fma.rn.f32 	%f1332, %f1295, %f1308, %f1252;
	fma.rn.f32 	%f1333, %f1296, %f1301, %f1253;
	fma.rn.f32 	%f1334, %f1296, %f1302, %f1254;
	fma.rn.f32 	%f1335, %f1296, %f1303, %f1255;
	fma.rn.f32 	%f1336, %f1296, %f1304, %f1256;
	fma.rn.f32 	%f1337, %f1296, %f1305, %f1257;
	fma.rn.f32 	%f1338, %f1296, %f1306, %f1258;
	fma.rn.f32 	%f1339, %f1296, %f1307, %f1259;
	fma.rn.f32 	%f1340, %f1296, %f1308, %f1260;
	fma.rn.f32 	%f1341, %f1297, %f1301, %f1261;
	fma.rn.f32 	%f1342, %f1297, %f1302, %f1262;
	fma.rn.f32 	%f1343, %f1297, %f1303, %f1263;
	fma.rn.f32 	%f1344, %f1297, %f1304, %f1264;
	fma.rn.f32 	%f1345, %f1297, %f1305, %f1265;
	fma.rn.f32 	%f1346, %f1297, %f1306, %f1266;
	fma.rn.f32 	%f1347, %f1297, %f1307, %f1267;
	fma.rn.f32 	%f1348, %f1297, %f1308, %f1268;
	fma.rn.f32 	%f1349, %f1298, %f1301, %f1269;
	fma.rn.f32 	%f1350, %f1298, %f1302, %f1270;
	fma.rn.f32 	%f1351, %f1298, %f1303, %f1271;
	fma.rn.f32 	%f1352, %f1298, %f1304, %f1272;
	fma.rn.f32 	%f1353, %f1298, %f1305, %f1273;
	fma.rn.f32 	%f1354, %f1298, %f1306, %f1274;
	fma.rn.f32 	%f1355, %f1298, %f1307, %f1275;
	fma.rn.f32 	%f1356, %f1298, %f1308, %f1276;
	fma.rn.f32 	%f1357, %f1299, %f1301, %f1277;
	fma.rn.f32 	%f1358, %f1299, %f1302, %f1278;
	fma.rn.f32 	%f1359, %f1299, %f1303, %f1279;
	fma.rn.f32 	%f1360, %f1299, %f1304, %f1280;
	fma.rn.f32 	%f1361, %f1299, %f1305, %f1281;
	fma.rn.f32 	%f1362, %f1299, %f1306, %f1282;
	fma.rn.f32 	%f1363, %f1299, %f1307, %f1283;
	fma.rn.f32 	%f1364, %f1299, %f1308, %f1284;
	fma.rn.f32 	%f1365, %f1300, %f1301, %f1285;
	fma.rn.f32 	%f1366, %f1300, %f1302, %f1286;
	fma.rn.f32 	%f1367, %f1300, %f1303, %f1287;
	fma.rn.f32 	%f1368, %f1300, %f1304, %f1288;
	fma.rn.f32 	%f1369, %f1300, %f1305, %f1289;
	fma.rn.f32 	%f1370, %f1300, %f1306, %f1290;
	fma.rn.f32 	%f1371, %f1300, %f1307, %f1291;
	fma.rn.f32 	%f1372, %f1300, %f1308, %f1292;
	ld.shared.f32 	%f1373, [%r36+7168];
	ld.shared.f32 	%f1374, [%r36+7172];
	ld.shared.f32 	%f1375, [%r36+7176];
	ld.shared.f32 	%f1376, [%r36+7180];
	ld.shared.f32 	%f1377, [%r36+7184];
	ld.shared.f32 	%f1378, [%r36+7188];
	ld.shared.f32 	%f1379, [%r36+7192];
	ld.shared.f32 	%f1380, [%r36+7196];
	ld.shared.f32 	%f1381, [%r265+7168];
	ld.shared.f32 	%f1382, [%r265+7172];
	ld.shared.f32 	%f1383, [%r265+7176];
	ld.shared.f32 	%f1384, [%r265+7180];
	ld.shared.f32 	%f1385, [%r265+7184];
	ld.shared.f32 	%f1386, [%r265+7188];
	ld.shared.f32 	%f1387, [%r265+7192];
	ld.shared.f32 	%f1388, [%r265+7196];
	fma.rn.f32 	%f1389, %f1373, %f1381, %f1309;
	fma.rn.f32 	%f1390, %f1373, %f1382, %f1310;
	fma.rn.f32 	%f1391, %f1373, %f1383, %f1311;
	fma.rn.f32 	%f1392, %f1373, %f1384, %f1312;
	fma.rn.f32 	%f1393, %f1373, %f1385, %f1313;
	fma.rn.f32 	%f1394, %f1373, %f1386, %f1314;
	fma.rn.f32 	%f1395, %f1373, %f1387, %f1315;
	fma.rn.f32 	%f1396, %f1373, %f1388, %f1316;
	fma.rn.f32 	%f1397, %f1374, %f1381, %f1317;
	fma.rn.f32 	%f1398, %f1374, %f1382, %f1318;
	fma.rn.f32 	%f1399, %f1374, %f1383, %f1319;
	fma.rn.f32 	%f1400, %f1374, %f1384, %f1320;
	fma.rn.f32 	%f1401, %f1374, %f1385, %f1321;
	fma.rn.f32 	%f1402, %f1374, %f1386, %f1322;
	fma.rn.f32 	%f1403, %f1374, %f1387, %f1323;
	fma.rn.f32 	%f1404, %f1374, %f1388, %f1324;
	fma.rn.f32 	%f1405, %f1375, %f1381, %f1325;
	fma.rn.f32 	%f1406, %f1375, %f1382, %f1326;
	fma.rn.f32 	%f1407, %f1375, %f1383, %f1327;
	fma.rn.f32 	%f1408, %f1375, %f1384, %f1328;
	fma.rn.f32 	%f1409, %f1375, %f1385, %f1329;
	fma.rn.f32 	%f1410, %f1375, %f1386, %f1330;
	fma.rn.f32 	%f1411, %f1375, %f1387, %f1331;
	fma.rn.f32 	%f1412, %f1375, %f1388, %f1332;
	fma.rn.f32 	%f1413, %f1376, %f1381, %f1333;
	fma.rn.f32 	%f1414, %f1376, %f1382, %f1334;
	fma.rn.f32 	%f1415, %f1376, %f1383, %f1335;
	fma.rn.f32 	%f1416, %f1376, %f1384, %f1336;
	fma.rn.f32 	%f1417, %f1376, %f1385, %f1337;
	fma.rn.f32 	%f1418, %f1376, %f1386, %f1338;
	fma.rn.f32 	%f1419, %f1376, %f1387, %f1339;
	fma.rn.f32 	%f1420, %f1376, %f1388, %f1340;
	fma.rn.f32 	%f1421, %f1377, %f1381, %f1341;
	fma.rn.f32 	%f1422, %f1377, %f1382, %f1342;
	fma.rn.f32 	%f1423, %f1377, %f1383, %f1343;
	fma.rn.f32 	%f1424, %f1377, %f1384, %f1344;
	fma.rn.f32 	%f1425, %f1377, %f1385, %f1345;
	fma.rn.f32 	%f1426, %f1377, %f1386, %f1346;
	fma.rn.f32 	%f1427, %f1377, %f1387, %f1347;
	fma.rn.f32 	%f1428, %f1377, %f1388, %f1348;
	fma.rn.f32 	%f1429, %f1378, %f1381, %f1349;
	fma.rn.f32 	%f1430, %f1378, %f1382, %f1350;
	fma.rn.f32 	%f1431, %f1378, %f1383, %f1351;
	fma.rn.f32 	%f1432, %f1378, %f1384, %f1352;
	fma.rn.f32 	%f1433, %f1378, %f1385, %f1353;
	fma.rn.f32 	%f1434, %f1378, %f1386, %f1354;
	fma.rn.f32 	%f1435, %f1378, %f1387, %f1355;
	fma.rn.f32 	%f1436, %f1378, %f1388, %f1356;
	fma.rn.f32 	%f1437, %f1379, %f1381, %f1357;
	fma.rn.f32 	%f1438, %f1379, %f1382, %f1358;
	fma.rn.f32 	%f1439, %f1379, %f1383, %f1359;
	fma.rn.f32 	%f1440, %f1379, %f1384, %f1360;
	fma.rn.f32 	%f1441, %f1379, %f1385, %f1361;
	fma.rn.f32 	%f1442, %f1379, %f1386, %f1362;
	fma.rn.f32 	%f1443, %f1379, %f1387, %f1363;
	fma.rn.f32 	%f1444, %f1379, %f1388, %f1364;
	fma.rn.f32 	%f1445, %f1380, %f1381, %f1365;
	fma.rn.f32 	%f1446, %f1380, %f1382, %f1366;
	fma.rn.f32 	%f1447, %f1380, %f1383, %f1367;
	fma.rn.f32 	%f1448, %f1380, %f1384, %f1368;
	fma.rn.f32 	%f1449, %f1380, %f1385, %f1369;
	fma.rn.f32 	%f1450, %f1380, %f1386, %f1370;
	fma.rn.f32 	%f1451, %f1380, %f1387, %f1371;
	fma.rn.f32 	%f1452, %f1380, %f1388, %f1372;
	ld.shared.f32 	%f1453, [%r36+7680];
	ld.shared.f32 	%f1454, [%r36+7684];
	ld.shared.f32 	%f1455, [%r36+7688];
	ld.shared.f32 	%f1456, [%r36+7692];
	ld.shared.f32 	%f1457, [%r36+7696];
	ld.shared.f32 	%f1458, [%r36+7700];
	ld.shared.f32 	%f1459, [%r36+7704];
	ld.shared.f32 	%f1460, [%r36+7708];
	ld.shared.f32 	%f1461, [%r265+7680];
	ld.shared.f32 	%f1462, [%r265+7684];
	ld.shared.f32 	%f1463, [%r265+7688];
	ld.shared.f32 	%f1464, [%r265+7692];
	ld.shared.f32 	%f1465, [%r265+7696];
	ld.shared.f32 	%f1466, [%r265+7700];
	ld.shared.f32 	%f1467, [%r265+7704];
	ld.shared.f32 	%f1468, [%r265+7708];
	fma.rn.f32 	%f1469, %f1453, %f1461, %f1389;
	fma.rn.f32 	%f1470, %f1453, %f1462, %f1390;
	fma.rn.f32 	%f1471, %f1453, %f1463, %f1391;
	fma.rn.f32 	%f1472, %f1453, %f1464, %f1392;
	fma.rn.f32 	%f1473, %f1453, %f1465, %f1393;
	fma.rn.f32 	%f1474, %f1453, %f1466, %f1394;
	fma.rn.f32 	%f1475, %f1453, %f1467, %f1395;
	fma.rn.f32 	%f1476, %f1453, %f1468, %f1396;
	fma.rn.f32 	%f1477, %f1454, %f1461, %f1397;
	fma.rn.f32 	%f1478, %f1454, %f1462, %f1398;
	fma.rn.f32 	%f1479, %f1454, %f1463, %f1399;
	fma.rn.f32 	%f1480, %f1454, %f1464, %f1400;
	fma.rn.f32 	%f1481, %f1454, %f1465, %f1401;
	fma.rn.f32 	%f1482, %f1454, %f1466, %f1402;
	fma.rn.f32 	%f1483, %f1454, %f1467, %f1403;
	fma.rn.f32 	%f1484, %f1454, %f1468, %f1404;
	fma.rn.f32 	%f1485, %f1455, %f1461, %f1405;
	fma.rn.f32 	%f1486, %f1455, %f1462, %f1406;
	fma.rn.f32 	%f1487, %f1455, %f1463, %f1407;
	fma.rn.f32 	%f1488, %f1455, %f1464, %f1408;
	fma.rn.f32 	%f1489, %f1455, %f1465, %f1409;
	fma.rn.f32 	%f1490, %f1455, %f1466, %f1410;
	fma.rn.f32 	%f1491, %f1455, %f1467, %f1411;
	fma.rn.f32 	%f1492, %f1455, %f1468, %f1412;
	fma.rn.f32 	%f1493, %f1456, %f1461, %f1413;
	fma.rn.f32 	%f1494, %f1456, %f1462, %f1414;
	fma.rn.f32 	%f1495, %f1456, %f1463, %f1415;
	fma.rn.f32 	%f1496, %f1456, %f1464, %f1416;
	fma.rn.f32 	%f1497, %f1456, %f1465, %f1417;
	fma.rn.f32 	%f1498, %f1456, %f1466, %f1418;
	fma.rn.f32 	%f1499, %f1456, %f1467, %f1419;
	fma.rn.f32 	%f1500, %f1456, %f1468, %f1420;
	fma.rn.f32 	%f1501, %f1457, %f1461, %f1421;
	fma.rn.f32 	%f1502, %f1457, %f1462, %f1422;
	fma.rn.f32 	%f1503, %f1457, %f1463, %f1423;
	fma.rn.f32 	%f1504, %f1457, %f1464, %f1424;
	fma.rn.f32 	%f1505, %f1457, %f1465, %f1425;
	fma.rn.f32 	%f1506, %f1457, %f1466, %f1426;
	fma.rn.f32 	%f1507, %f1457, %f1467, %f1427;
	fma.rn.f32 	%f1508, %f1457, %f1468, %f1428;
	fma.rn.f32 	%f1509, %f1458, %f1461, %f1429;
	fma.rn.f32 	%f1510, %f1458, %f1462, %f1430;
	fma.rn.f32 	%f1511, %f1458, %f1463, %f1431;
	fma.rn.f32 	%f1512, %f1458, %f1464, %f1432;
	fma.rn.f32 	%f1513, %f1458, %f1465, %f1433;
	fma.rn.f32 	%f1514, %f1458, %f1466, %f1434;
	fma.rn.f32 	%f1515, %f1458, %f1467, %f1435;
	fma.rn.f32 	%f1516, %f1458, %f1468, %f1436;
	fma.rn.f32 	%f1517, %f1459, %f1461, %f1437;
	fma.rn.f32 	%f1518, %f1459, %f1462, %f1438;
	fma.rn.f32 	%f1519, %f1459, %f1463, %f1439;
	fma.rn.f32 	%f1520, %f1459, %f1464, %f1440;
	fma.rn.f32 	%f1521, %f1459, %f1465, %f1441;
	fma.rn.f32 	%f1522, %f1459, %f1466, %f1442;
	fma.rn.f32 	%f1523, %f1459, %f1467, %f1443;
	fma.rn.f32 	%f1524, %f1459, %f1468, %f1444;
	fma.rn.f32 	%f1525, %f1460, %f1461, %f1445;
	fma.rn.f32 	%f1526, %f1460, %f1462, %f1446;
	fma.rn.f32 	%f1527, %f1460, %f1463, %f1447;
	fma.rn.f32 	%f1528, %f1460, %f1464, %f1448;
	fma.rn.f32 	%f1529, %f1460, %f1465, %f1449;
	fma.rn.f32 	%f1530, %f1460, %f1466, %f1450;
	fma.rn.f32 	%f1531, %f1460, %f1467, %f1451;
	fma.rn.f32 	%f1532, %f1460, %f1468, %f1452;
	ld.shared.f32 	%f1533, [%r36+8192];
	ld.shared.f32 	%f1534, [%r36+8196];
	ld.shared.f32 	%f1535, [%r36+8200];
	ld.shared.f32 	%f1536, [%r36+8204];
	ld.shared.f32 	%f1537, [%r36+8208];
	ld.shared.f32 	%f1538, [%r36+8212];
	ld.shared.f32 	%f1539, [%r36+8216];
	ld.shared.f32 	%f1540, [%r36+8220];
	ld.shared.f32 	%f1541, [%r265+8192];
	ld.shared.f32 	%f1542, [%r265+8196];
	ld.shared.f32 	%f1543, [%r265+8200];
	ld.shared.f32 	%f1544, [%r265+8204];
	ld.shared.f32 	%f1545, [%r265+8208];
	ld.shared.f32 	%f1546, [%r265+8212];
	ld.shared.f32 	%f1547, [%r265+8216];
	ld.shared.f32 	%f1548, [%r265+8220];
	fma.rn.f32 	%f1549, %f1533, %f1541, %f1469;
	fma.rn.f32 	%f1550, %f1533, %f1542, %f1470;
	fma.rn.f32 	%f1551, %f1533, %f1543, %f1471;
	fma.rn.f32 	%f1552, %f1533, %f1544, %f1472;
	fma.rn.f32 	%f1553, %f1533, %f1545, %f1473;
	fma.rn.f32 	%f1554, %f1533, %f1546, %f1474;
	fma.rn.f32 	%f1555, %f1533, %f1547, %f1475;
	fma.rn.f32 	%f1556, %f1533, %f1548, %f1476;
	fma.rn.f32 	%f1557, %f1534, %f1541, %f1477;
	fma.rn.f32 	%f1558, %f1534, %f1542, %f1478;
	fma.rn.f32 	%f1559, %f1534, %f1543, %f1479;
	fma.rn.f32 	%f1560, %f1534, %f1544, %f1480;
	fma.rn.f32 	%f1561, %f1534, %f1545, %f1481;
	fma.rn.f32 	%f1562, %f1534, %f1546, %f1482;
	fma.rn.f32 	%f1563, %f1534, %f1547, %f1483;
	fma.rn.f32 	%f1564, %f1534, %f1548, %f1484;
	fma.rn.f32 	%f1565, %f1535, %f1541, %f1485;
	fma.rn.f32 	%f1566, %f1535, %f1542, %f1486;
	fma.rn.f32 	%f1567, %f1535, %f1543, %f1487;
	fma.rn.f32 	%f1568, %f1535, %f1544, %f1488;
	fma.rn.f32 	%f1569, %f1535, %f1545, %f1489;
	fma.rn.f32 	%f1570, %f1535, %f1546, %f1490;
	fma.rn.f32 	%f1571, %f1535, %f1547, %f1491;
	fma.rn.f32 	%f1572, %f1535, %f1548, %f1492;
	fma.rn.f32 	%f1573, %f1536, %f1541, %f1493;
	fma.rn.f32 	%f1574, %f1536, %f1542, %f1494;
	fma.rn.f32 	%f1575, %f1536, %f1543, %f1495;
	fma.rn.f32 	%f1576, %f1536, %f1544, %f1496;
	fma.rn.f32 	%f1577, %f1536, %f1545, %f1497;
	fma.rn.f32 	%f1578, %f1536, %f1546, %f1498;
	fma.rn.f32 	%f1579, %f1536, %f1547, %f1499;
	fma.rn.f32 	%f1580, %f1536, %f1548, %f1500;
	fma.rn.f32 	%f1581, %f1537, %f1541, %f1501;
	fma.rn.f32 	%f1582, %f1537, %f1542, %f1502;
	fma.rn.f32 	%f1583, %f1537, %f1543, %f1503;
	fma.rn.f32 	%f1584, %f1537, %f1544, %f1504;
	fma.rn.f32 	%f1585, %f1537, %f1545, %f1505;
	fma.rn.f32 	%f1586, %f1537, %f1546, %f1506;
	fma.rn.f32 	%f1587, %f1537, %f1547, %f1507;
	fma.rn.f32 	%f1588, %f1537, %f1548, %f1508;
	fma.rn.f32 	%f1589, %f1538, %f1541, %f1509;
	fma.rn.f32 	%f1590, %f1538, %f1542, %f1510;
	fma.rn.f32 	%f1591, %f1538, %f1543, %f1511;
	fma.rn.f32 	%f1592, %f1538, %f1544, %f1512;
	fma.rn.f32 	%f1593, %f1538, %f1545, %f1513;
	fma.rn.f32 	%f1594, %f1538, %f1546, %f1514;
	fma.rn.f32 	%f1595, %f1538, %f1547, %f1515;
	fma.rn.f32 	%f1596, %f1538, %f1548, %f1516;
	fma.rn.f32 	%f1597, %f1539, %f1541, %f1517;
	fma.rn.f32 	%f1598, %f1539, %f1542, %f1518;
	fma.rn.f32 	%f1599, %f1539, %f1543, %f1519;
	fma.rn.f32 	%f1600, %f1539, %f1544, %f1520;
	fma.rn.f32 	%f1601, %f1539, %f1545, %f1521;
	fma.rn.f32 	%f1602, %f1539, %f1546, %f1522;
	fma.rn.f32 	%f1603, %f1539, %f1547, %f1523;
	fma.rn.f32 	%f1604, %f1539, %f1548, %f1524;
	fma.rn.f32 	%f1605, %f1540, %f1541, %f1525;
	fma.rn.f32 	%f1606, %f1540, %f1542, %f1526;
	fma.rn.f32 	%f1607, %f1540, %f1543, %f1527;
	fma.rn.f32 	%f1608, %f1540, %f1544, %f1528;
	fma.rn.f32 	%f1609, %f1540, %f1545, %f1529;
	fma.rn.f32 	%f1610, %f1540, %f1546, %f1530;
	fma.rn.f32 	%f1611, %f1540, %f1547, %f1531;
	fma.rn.f32 	%f1612, %f1540, %f1548, %f1532;
	ld.shared.f32 	%f1613, [%r36+8704];
	ld.shared.f32 	%f1614, [%r36+8708];
	ld.shared.f32 	%f1615, [%r36+8712];
	ld.shared.f32 	%f1616, [%r36+8716];
	ld.shared.f32 	%f1617, [%r36+8720];
	ld.shared.f32 	%f1618, [%r36+8724];
	ld.shared.f32 	%f1619, [%r36+8728];
	ld.shared.f32 	%f1620, [%r36+8732];
	ld.shared.f32 	%f1621, [%r265+8704];
	ld.shared.f32 	%f1622, [%r265+8708];
	ld.shared.f32 	%f1623, [%r265+8712];
	ld.shared.f32 	%f1624, [%r265+8716];
	ld.shared.f32 	%f1625, [%r265+8720];
	ld.shared.f32 	%f1626, [%r265+8724];
	ld.shared.f32 	%f1627, [%r265+8728];
	ld.shared.f32 	%f1628, [%r265+8732];
	fma.rn.f32 	%f1629, %f1613, %f1621, %f1549;
	fma.rn.f32 	%f1630, %f1613, %f1622, %f1550;
	fma.rn.f32 	%f1631, %f1613, %f1623, %f1551;
	fma.rn.f32 	%f1632, %f1613, %f1624, %f1552;
	fma.rn.f32 	%f1633, %f1613, %f1625, %f1553;
	fma.rn.f32 	%f1634, %f1613, %f1626, %f1554;
	fma.rn.f32 	%f1635, %f1613, %f1627, %f1555;
	fma.rn.f32 	%f1636, %f1613, %f1628, %f1556;
	fma.rn.f32 	%f1637, %f1614, %f1621, %f1557;
	fma.rn.f32 	%f1638, %f1614, %f1622, %f1558;
	fma.rn.f32 	%f1639, %f1614, %f1623, %f1559;
	fma.rn.f32 	%f1640, %f1614, %f1624, %f1560;
	fma.rn.f32 	%f1641, %f1614, %f1625, %f1561;
	fma.rn.f32 	%f1642, %f1614, %f1626, %f1562;
	fma.rn.f32 	%f1643, %f1614, %f1627, %f1563;
	fma.rn.f32 	%f1644, %f1614, %f1628, %f1564;
	fma.rn.f32 	%f1645, %f1615, %f1621, %f1565;
	fma.rn.f32 	%f1646, %f1615, %f1622, %f1566;
	fma.rn.f32 	%f1647, %f1615, %f1623, %f1567;
	fma.rn.f32 	%f1648, %f1615, %f1624, %f1568;
	fma.rn.f32 	%f1649, %f1615, %f1625, %f1569;
	fma.rn.f32 	%f1650, %f1615, %f1626, %f1570;
	fma.rn.f32 	%f1651, %f1615, %f1627, %f1571;
	fma.rn.f32 	%f1652, %f1615, %f1628, %f1572;
	fma.rn.f32 	%f1653, %f1616, %f1621, %f1573;
	fma.rn.f32 	%f1654, %f1616, %f1622, %f1574;
	fma.rn.f32 	%f1655, %f1616, %f1623, %f1575;
	fma.rn.f32 	%f1656, %f1616, %f1624, %f1576;
	fma.rn.f32 	%f1657, %f1616, %f1625, %f1577;
	fma.rn.f32 	%f1658, %f1616, %f1626, %f1578;
	fma.rn.f32 	%f1659, %f1616, %f1627, %f1579;
	fma.rn.f32 	%f1660, %f1616, %f1628, %f1580;
	fma.rn.f32 	%f1661, %f1617, %f1621, %f1581;
	fma.rn.f32 	%f1662, %f1617, %f1622, %f1582;
	fma.rn.f32 	%f1663, %f1617, %f1623, %f1583;
	fma.rn.f32 	%f1664, %f1617, %f1624, %f1584;
	fma.rn.f32 	%f1665, %f1617, %f1625, %f1585;
	fma.rn.f32 	%f1666, %f1617, %f1626, %f1586;
	fma.rn.f32 	%f1667, %f1617, %f1627, %f1587;
	fma.rn.f32 	%f1668, %f1617, %f1628, %f1588;
	fma.rn.f32 	%f1669, %f1618, %f1621, %f1589;
	fma.rn.f32 	%f1670, %f1618, %f1622, %f1590;
	fma.rn.f32 	%f1671, %f1618, %f1623, %f1591;
	fma.rn.f32 	%f1672, %f1618, %f1624, %f1592;
	fma.rn.f32 	%f1673, %f1618, %f1625, %f1593;
	fma.rn.f32 	%f1674, %f1618, %f1626, %f1594;
	fma.rn.f32 	%f1675, %f1618, %f1627, %f1595;
	fma.rn.f32 	%f1676, %f1618, %f1628, %f1596;
	fma.rn.f32 	%f1677, %f1619, %f1621, %f1597;
	fma.rn.f32 	%f1678, %f1619, %f1622, %f1598;
	fma.rn.f32 	%f1679, %f1619, %f1623, %f1599;
	fma.rn.f32 	%f1680, %f1619, %f1624, %f1600;
	fma.rn.f32 	%f1681, %f1619, %f1625, %f1601;
	fma.rn.f32 	%f1682, %f1619, %f1626, %f1602;
	fma.rn.f32 	%f1683, %f1619, %f1627, %f1603;
	fma.rn.f32 	%f1684, %f1619, %f1628, %f1604;
	fma.rn.f32 	%f1685, %f1620, %f1621, %f1605;
	fma.rn.f32 	%f1686, %f1620, %f1622, %f1606;
	fma.rn.f32 	%f1687, %f1620, %f1623, %f1607;
	fma.rn.f32 	%f1688, %f1620, %f1624, %f1608;
	fma.rn.f32 	%f1689, %f1620, %f1625, %f1609;
	fma.rn.f32 	%f1690, %f1620, %f1626, %f1610;
	fma.rn.f32 	%f1691, %f1620, %f1627, %f1611;
	fma.rn.f32 	%f1692, %f1620, %f1628, %f1612;
	ld.shared.f32 	%f1693, [%r36+9216];
	ld.shared.f32 	%f1694, [%r36+9220];
	ld.shared.f32 	%f1695, [%r36+9224];
	ld.shared.f32 	%f1696, [%r36+9228];
	ld.shared.f32 	%f1697, [%r36+9232];
	ld.shared.f32 	%f1698, [%r36+9236];
	ld.shared.f32 	%f1699, [%r36+9240];
	ld.shared.f32 	%f1700, [%r36+9244];
	ld.shared.f32 	%f1701, [%r265+9216];
	ld.shared.f32 	%f1702, [%r265+9220];
	ld.shared.f32 	%f1703, [%r265+9224];
	ld.shared.f32 	%f1704, [%r265+9228];
	ld.shared.f32 	%f1705, [%r265+9232];
	ld.shared.f32 	%f1706, [%r265+9236];
	ld.shared.f32 	%f1707, [%r265+9240];
	ld.shared.f32 	%f1708, [%r265+9244];
	fma.rn.f32 	%f1709, %f1693, %f1701, %f1629;
	fma.rn.f32 	%f1710, %f1693, %f1702, %f1630;
	fma.rn.f32 	%f1711, %f1693, %f1703, %f1631;
	fma.rn.f32 	%f1712, %f1693, %f1704, %f1632;
	fma.rn.f32 	%f1713, %f1693, %f1705, %f1633;
	fma.rn.f32 	%f1714, %f1693, %f1706, %f1634;
	fma.rn.f32 	%f1715, %f1693, %f1707, %f1635;
	fma.rn.f32 	%f1716, %f1693, %f1708, %f1636;
	fma.rn.f32 	%f1717, %f1694, %f1701, %f1637;
	fma.rn.f32 	%f1718, %f1694, %f1702, %f1638;
	fma.rn.f32 	%f1719, %f1694, %f1703, %f1639;
	fma.rn.f32 	%f1720, %f1694, %f1704, %f1640;
	fma.rn.f32 	%f1721, %f1694, %f1705, %f1641;
	fma.rn.f32 	%f1722, %f1694, %f1706, %f1642;
	fma.rn.f32 	%f1723, %f1694, %f1707, %f1643;
	fma.rn.f32 	%f1724, %f1694, %f1708, %f1644;
	fma.rn.f32 	%f1725, %f1695, %f1701, %f1645;
	fma.rn.f32 	%f1726, %f1695, %f1702, %f1646;
	fma.rn.f32 	%f1727, %f1695, %f1703, %f1647;
	fma.rn.f32 	%f1728, %f1695, %f1704, %f1648;
	fma.rn.f32 	%f1729, %f1695, %f1705, %f1649;
	fma.rn.f32 	%f1730, %f1695, %f1706, %f1650;
	fma.rn.f32 	%f1731, %f1695, %f1707, %f1651;
	fma.rn.f32 	%f1732, %f1695, %f1708, %f1652;
	fma.rn.f32 	%f1733, %f1696, %f1701, %f1653;
	fma.rn.f32 	%f1734, %f1696, %f1702, %f1654;
	fma.rn.f32 	%f1735, %f1696, %f1703, %f1655;
	fma.rn.f32 	%f1736, %f1696, %f1704, %f1656;
	fma.rn.f32 	%f1737, %f1696, %f1705, %f1657;
	fma.rn.f32 	%f1738, %f1696, %f1706, %f1658;
	fma.rn.f32 	%f1739, %f1696, %f1707, %f1659;
	fma.rn.f32 	%f1740, %f1696, %f1708, %f1660;
	fma.rn.f32 	%f1741, %f1697, %f1701, %f1661;
	fma.rn.f32 	%f1742, %f1697, %f1702, %f1662;
	fma.rn.f32 	%f1743, %f1697, %f1703, %f1663;
	fma.rn.f32 	%f1744, %f1697, %f1704, %f1664;
	fma.rn.f32 	%f1745, %f1697, %f1705, %f1665;
	fma.rn.f32 	%f1746, %f1697, %f1706, %f1666;
	fma.rn.f32 	%f1747, %f1697, %f1707, %f1667;
	fma.rn.f32 	%f1748, %f1697, %f1708, %f1668;
	fma.rn.f32 	%f1749, %f1698, %f1701, %f1669;
	fma.rn.f32 	%f1750, %f1698, %f1702, %f1670;
	fma.rn.f32 	%f1751, %f1698, %f1703, %f1671;
	fma.rn.f32 	%f1752, %f1698, %f1704, %f1672;
	fma.rn.f32 	%f1753, %f1698, %f1705, %f1673;
	fma.rn.f32 	%f1754, %f1698, %f1706, %f1674;
	fma.rn.f32 	%f1755, %f1698, %f1707, %f1675;
	fma.rn.f32 	%f1756, %f1698, %f1708, %f1676;
	fma.rn.f32 	%f1757, %f1699, %f1701, %f1677;
	fma.rn.f32 	%f1758, %f1699, %f1702, %f1678;
	fma.rn.f32 	%f1759, %f1699, %f1703, %f1679;
	fma.rn.f32 	%f1760, %f1699, %f1704, %f1680;
	fma.rn.f32 	%f1761, %f1699, %f1705, %f1681;
	fma.rn.f32 	%f1762, %f1699, %f1706, %f1682;
	fma.rn.f32 	%f1763, %f1699, %f1707, %f1683;
	fma.rn.f32 	%f1764, %f1699, %f1708, %f1684;
	fma.rn.f32 	%f1765, %f1700, %f1701, %f1685;
	fma.rn.f32 	%f1766, %f1700, %f1702, %f1686;
	fma.rn.f32 	%f1767, %f1700, %f1703, %f1687;
	fma.rn.f32 	%f1768, %f1700, %f1704, %f1688;
	fma.rn.f32 	%f1769, %f1700, %f1705, %f1689;
	fma.rn.f32 	%f1770, %f1700, %f1706, %f1690;
	fma.rn.f32 	%f1771, %f1700, %f1707, %f1691;
	fma.rn.f32 	%f1772, %f1700, %f1708, %f1692;
	ld.shared.f32 	%f1773, [%r36+9728];
	ld.shared.f32 	%f1774, [%r36+9732];
	ld.shared.f32 	%f1775, [%r36+9736];
	ld.shared.f32 	%f1776, [%r36+9740];
	ld.shared.f32 	%f1777, [%r36+9744];
	ld.shared.f32 	%f1778, [%r36+9748];
	ld.shared.f32 	%f1779, [%r36+9752];
	ld.shared.f32 	%f1780, [%r36+9756];
	ld.shared.f32 	%f1781, [%r265+9728];
	ld.shared.f32 	%f1782, [%r265+9732];
	ld.shared.f32 	%f1783, [%r265+9736];
	ld.shared.f32 	%f1784, [%r265+9740];
	ld.shared.f32 	%f1785, [%r265+9744];
	ld.shared.f32 	%f1786, [%r265+9748];
	ld.shared.f32 	%f1787, [%r265+9752];
	ld.shared.f32 	%f1788, [%r265+9756];
	fma.rn.f32 	%f1789, %f1773, %f1781, %f1709;
	fma.rn.f32 	%f1790, %f1773, %f1782, %f1710;
	fma.rn.f32 	%f1791, %f1773, %f1783, %f1711;
	fma.rn.f32 	%f1792, %f1773, %f1784, %f1712;
	fma.rn.f32 	%f1793, %f1773, %f1785, %f1713;
	fma.rn.f32 	%f1794, %f1773, %f1786, %f1714;
	fma.rn.f32 	%f1795, %f1773, %f1787, %f1715;
	fma.rn.f32 	%f1796, %f1773, %f1788, %f1716;
	fma.rn.f32 	%f1797, %f1774, %f1781, %f1717;
	fma.rn.f32 	%f1798, %f1774, %f1782, %f1718;
	fma.rn.f32 	%f1799, %f1774, %f1783, %f1719;
	fma.rn.f32 	%f1800, %f1774, %f1784, %f1720;
	fma.rn.f32 	%f1801, %f1774, %f1785, %f1721;
	fma.rn.f32 	%f1802, %f1774, %f1786, %f1722;
	fma.rn.f32 	%f1803, %f1774, %f1787, %f1723;
	fma.rn.f32 	%f1804, %f1774, %f1788, %f1724;
	fma.rn.f32 	%f1805, %f1775, %f1781, %f1725;
	fma.rn.f32 	%f1806, %f1775, %f1782, %f1726;
	fma.rn.f32 	%f1807, %f1775, %f1783, %f1727;
	fma.rn.f32 	%f1808, %f1775, %f1784, %f1728;
	fma.rn.f32 	%f1809, %f1775, %f1785, %f1729;
	fma.rn.f32 	%f1810, %f1775, %f1786, %f1730;
	fma.rn.f32 	%f1811, %f1775, %f1787, %f1731;
	fma.rn.f32 	%f1812, %f1775, %f1788, %f1732;
	fma.rn.f32 	%f1813, %f1776, %f1781, %f1733;
	fma.rn.f32 	%f1814, %f1776, %f1782, %f1734;
	fma.rn.f32 	%f1815, %f1776, %f1783, %f1735;
	fma.rn.f32 	%f1816, %f1776, %f1784, %f1736;
	fma.rn.f32 	%f1817, %f1776, %f1785, %f1737;
	fma.rn.f32 	%f1818, %f1776, %f1786, %f1738;
	fma.rn.f32 	%f1819, %f1776, %f1787, %f1739;
	fma.rn.f32 	%f1820, %f1776, %f1788, %f1740;
	fma.rn.f32 	%f1821, %f1777, %f1781, %f1741;
	fma.rn.f32 	%f1822, %f1777, %f1782, %f1742;
	fma.rn.f32 	%f1823, %f1777, %f1783, %f1743;
	fma.rn.f32 	%f1824, %f1777, %f1784, %f1744;
	fma.rn.f32 	%f1825, %f1777, %f1785, %f1745;
	fma.rn.f32 	%f1826, %f1777, %f1786, %f1746;
	fma.rn.f32 	%f1827, %f1777, %f1787, %f1747;
	fma.rn.f32 	%f1828, %f1777, %f1788, %f1748;
	fma.rn.f32 	%f1829, %f1778, %f1781, %f1749;
	fma.rn.f32 	%f1830, %f1778, %f1782, %f1750;
	fma.rn.f32 	%f1831, %f1778, %f1783, %f1751;
	fma.rn.f32 	%f1832, %f1778, %f1784, %f1752;
	fma.rn.f32 	%f1833, %f1778, %f1785, %f1753;
	fma.rn.f32 	%f1834, %f1778, %f1786, %f1754;
	fma.rn.f32 	%f1835, %f1778, %f1787, %f1755;
	fma.rn.f32 	%f1836, %f1778, %f1788, %f1756;
	fma.rn.f32 	%f1837, %f1779, %f1781, %f1757;
	fma.rn.f32 	%f1838, %f1779, %f1782, %f1758;
	fma.rn.f32 	%f1839, %f1779, %f1783, %f1759;
	fma.rn.f32 	%f1840, %f1779, %f1784, %f1760;
	fma.rn.f32 	%f1841, %f1779, %f1785, %f1761;
	fma.rn.f32 	%f1842, %f1779, %f1786, %f1762;
	fma.rn.f32 	%f1843, %f1779, %f1787, %f1763;
	fma.rn.f32 	%f1844, %f1779, %f1788, %f1764;
	fma.rn.f32 	%f1845, %f1780, %f1781, %f1765;
	fma.rn.f32 	%f1846, %f1780, %f1782, %f1766;
	fma.rn.f32 	%f1847, %f1780, %f1783, %f1767;
	fma.rn.f32 	%f1848, %f1780, %f1784, %f1768;
	fma.rn.f32 	%f1849, %f1780, %f1785, %f1769;
	fma.rn.f32 	%f1850, %f1780, %f1786, %f1770;
	fma.rn.f32 	%f1851, %f1780, %f1787, %f1771;
	fma.rn.f32 	%f1852, %f1780, %f1788, %f1772;
	ld.shared.f32 	%f1853, [%r36+10240];
	ld.shared.f32 	%f1854, [%r36+10244];
	ld.shared.f32 	%f1855, [%r36+10248];
	ld.shared.f32 	%f1856, [%r36+10252];
	ld.shared.f32 	%f1857, [%r36+10256];
	ld.shared.f32 	%f1858, [%r36+10260];
	ld.shared.f32 	%f1859, [%r36+10264];
	ld.shared.f32 	%f1860, [%r36+10268];
	ld.shared.f32 	%f1861, [%r265+10240];
	ld.shared.f32 	%f1862, [%r265+10244];
	ld.shared.f32 	%f1863, [%r265+10248];
	ld.shared.f32 	%f1864, [%r265+10252];
	ld.shared.f32 	%f1865, [%r265+10256];
	ld.shared.f32 	%f1866, [%r265+10260];
	ld.shared.f32 	%f1867, [%r265+10264];
	ld.shared.f32 	%f1868, [%r265+10268];
	fma.rn.f32 	%f1869, %f1853, %f1861, %f1789;
	fma.rn.f32 	%f1870, %f1853, %f1862, %f1790;
	fma.rn.f32 	%f1871, %f1853, %f1863, %f1791;
	fma.rn.f32 	%f1872, %f1853, %f1864, %f1792;
	fma.rn.f32 	%f1873, %f1853, %f1865, %f1793;
	fma.rn.f32 	%f1874, %f1853, %f1866, %f1794;
	fma.rn.f32 	%f1875, %f1853, %f1867, %f1795;
	fma.rn.f32 	%f1876, %f1853, %f1868, %f1796;
	fma.rn.f32 	%f1877, %f1854, %f1861, %f1797;
	fma.rn.f32 	%f1878, %f1854, %f1862, %f1798;
	fma.rn.f32 	%f1879, %f1854, %f1863, %f1799;
	fma.rn.f32 	%f1880, %f1854, %f1864, %f1800;
	fma.rn.f32 	%f1881, %f1854, %f1865, %f1801;
	fma.rn.f32 	%f1882, %f1854, %f1866, %f1802;
	fma.rn.f32 	%f1883, %f1854, %f1867, %f1803;
	fma.rn.f32 	%f1884, %f1854, %f1868, %f1804;
	fma.rn.f32 	%f1885, %f1855, %f1861, %f1805;
	fma.rn.f32 	%f1886, %f1855, %f1862, %f1806;
	fma.rn.f32 	%f1887, %f1855, %f1863, %f1807;
	fma.rn.f32 	%f1888, %f1855, %f1864, %f1808;
	fma.rn.f32 	%f1889, %f1855, %f1865, %f1809;
	fma.rn.f32 	%f1890, %f1855, %f1866, %f1810;
	fma.rn.f32 	%f1891, %f1855, %f1867, %f1811;
	fma.rn.f32 	%f1892, %f1855, %f1868, %f1812;
	fma.rn.f32 	%f1893, %f1856, %f1861, %f1813;
	fma.rn.f32 	%f1894, %f1856, %f1862, %f1814;
	fma.rn.f32 	%f1895, %f1856, %f1863, %f1815;
	fma.rn.f32 	%f1896, %f1856, %f1864, %f1816;
	fma.rn.f32 	%f1897, %f1856, %f1865, %f1817;
	fma.rn.f32 	%f1898, %f1856, %f1866, %f1818;
	fma.rn.f32 	%f1899, %f1856, %f1867, %f1819;
	fma.rn.f32 	%f1900, %f1856, %f1868, %f1820;
	fma.rn.f32 	%f1901, %f1857, %f1861, %f1821;
	fma.rn.f32 	%f1902, %f1857, %f1862, %f1822;
	fma.rn.f32 	%f1903, %f1857, %f1863, %f1823;
	fma.rn.f32 	%f1904, %f1857, %f1864, %f1824;
	fma.rn.f32 	%f1905, %f1857, %f1865, %f1825;
	fma.rn.f32 	%f1906, %f1857, %f1866, %f1826;
	fma.rn.f32 	%f1907, %f1857, %f1867, %f1827;
	fma.rn.f32 	%f1908, %f1857, %f1868, %f1828;
	fma.rn.f32 	%f1909, %f1858, %f1861, %f1829;
	fma.rn.f32 	%f1910, %f1858, %f1862, %f1830;
	fma.rn.f32 	%f1911, %f1858, %f1863, %f1831;
	fma.rn.f32 	%f1912, %f1858, %f1864, %f1832;
	fma.rn.f32 	%f1913, %f1858, %f1865, %f1833;
	fma.rn.f32 	%f1914, %f1858, %f1866, %f1834;
	fma.rn.f32 	%f1915, %f1858, %f1867, %f1835;
	fma.rn.f32 	%f1916, %f1858, %f1868, %f1836;
	fma.rn.f32 	%f1917, %f1859, %f1861, %f1837;
	fma.rn.f32 	%f1918, %f1859, %f1862, %f1838;
	fma.rn.f32 	%f1919, %f1859, %f1863, %f1839;
	fma.rn.f32 	%f1920, %f1859, %f1864, %f1840;
	fma.rn.f32 	%f1921, %f1859, %f1865, %f1841;
	fma.rn.f32 	%f1922, %f1859, %f1866, %f1842;
	fma.rn.f32 	%f1923, %f1859, %f1867, %f1843;
	fma.rn.f32 	%f1924, %f1859, %f1868, %f1844;
	fma.rn.f32 	%f1925, %f1860, %f1861, %f1845;
	fma.rn.f32 	%f1926, %f1860, %f1862, %f1846;
	fma.rn.f32 	%f1927, %f1860, %f1863, %f1847;
	fma.rn.f32 	%f1928, %f1860, %f1864, %f1848;
	fma.rn.f32 	%f1929, %f1860, %f1865, %f1849;
	fma.rn.f32 	%f1930, %f1860, %f1866, %f1850;
	fma.rn.f32 	%f1931, %f1860, %f1867, %f1851;
	fma.rn.f32 	%f1932, %f1860, %f1868, %f1852;
	ld.shared.f32 	%f1933, [%r36+10752];
	ld.shared.f32 	%f1934, [%r36+10756];
	ld.shared.f32 	%f1935, [%r36+10760];
	ld.shared.f32 	%f1936, [%r36+10764];
	ld.shared.f32 	%f1937, [%r36+10768];
	ld.shared.f32 	%f1938, [%r36+10772];
	ld.shared.f32 	%f1939, [%r36+10776];
	ld.shared.f32 	%f1940, [%r36+10780];
	ld.shared.f32 	%f1941, [%r265+10752];
	ld.shared.f32 	%f1942, [%r265+10756];
	ld.shared.f32 	%f1943, [%r265+10760];
	ld.shared.f32 	%f1944, [%r265+10764];
	ld.shared.f32 	%f1945, [%r265+10768];
	ld.shared.f32 	%f1946, [%r265+10772];
	ld.shared.f32 	%f1947, [%r265+10776];
	ld.shared.f32 	%f1948, [%r265+10780];
	fma.rn.f32 	%f1949, %f1933, %f1941, %f1869;
	fma.rn.f32 	%f1950, %f1933, %f1942, %f1870;
	fma.rn.f32 	%f1951, %f1933, %f1943, %f1871;
	fma.rn.f32 	%f1952, %f1933, %f1944, %f1872;
	fma.rn.f32 	%f1953, %f1933, %f1945, %f1873;
	fma.rn.f32 	%f1954, %f1933, %f1946, %f1874;
	fma.rn.f32 	%f1955, %f1933, %f1947, %f1875;
	fma.rn.f32 	%f1956, %f1933, %f1948, %f1876;
	fma.rn.f32 	%f1957, %f1934, %f1941, %f1877;
	fma.rn.f32 	%f1958, %f1934, %f1942, %f1878;
	fma.rn.f32 	%f1959, %f1934, %f1943, %f1879;
	fma.rn.f32 	%f1960, %f1934, %f1944, %f1880;
	fma.rn.f32 	%f1961, %f1934, %f1945, %f1881;
	fma.rn.f32 	%f1962, %f1934, %f1946, %f1882;
	fma.rn.f32 	%f1963, %f1934, %f1947, %f1883;
	fma.rn.f32 	%f1964, %f1934, %f1948, %f1884;
	fma.rn.f32 	%f1965, %f1935, %f1941, %f1885;
	fma.rn.f32 	%f1966, %f1935, %f1942, %f1886;
	fma.rn.f32 	%f1967, %f1935, %f1943, %f1887;
	fma.rn.f32 	%f1968, %f1935, %f1944, %f1888;
	fma.rn.f32 	%f1969, %f1935, %f1945, %f1889;
	fma.rn.f32 	%f1970, %f1935, %f1946, %f1890;
	fma.rn.f32 	%f1971, %f1935, %f1947, %f1891;
	fma.rn.f32 	%f1972, %f1935, %f1948, %f1892;
	fma.rn.f32 	%f1973, %f1936, %f1941, %f1893;
	fma.rn.f32 	%f1974, %f1936, %f1942, %f1894;
	fma.rn.f32 	%f1975, %f1936, %f1943, %f1895;
	fma.rn.f32 	%f1976, %f1936, %f1944, %f1896;
	fma.rn.f32 	%f1977, %f1936, %f1945, %f1897;
	fma.rn.f32 	%f1978, %f1936, %f1946, %f1898;
	fma.rn.f32 	%f1979, %f1936, %f1947, %f1899;
	fma.rn.f32 	%f1980, %f1936, %f1948, %f1900;
	fma.rn.f32 	%f1981, %f1937, %f1941, %f1901;
	fma.rn.f32 	%f1982, %f1937, %f1942, %f1902;
	fma.rn.f32 	%f1983, %f1937, %f1943, %f1903;
	fma.rn.f32 	%f1984, %f1937, %f1944, %f1904;
	fma.rn.f32 	%f1985, %f1937, %f1945, %f1905;
	fma.rn.f32 	%f1986, %f1937, %f1946, %f1906;
	fma.rn.f32 	%f1987, %f1937, %f1947, %f1907;
	fma.rn.f32 	%f1988, %f1937, %f1948, %f1908;
	fma.rn.f32 	%f1989, %f1938, %f1941, %f1909;
	fma.rn.f32 	%f1990, %f1938, %f1942, %f1910;
	fma.rn.f32 	%f1991, %f1938, %f1943, %f1911;
	fma.rn.f32 	%f1992, %f1938, %f1944, %f1912;
	fma.rn.f32 	%f1993, %f1938, %f1945, %f1913;
	fma.rn.f32 	%f1994, %f1938, %f1946, %f1914;
	fma.rn.f32 	%f1995, %f1938, %f1947, %f1915;
	fma.rn.f32 	%f1996, %f1938, %f1948, %f1916;
	fma.rn.f32 	%f1997, %f1939, %f1941, %f1917;
	fma.rn.f32 	%f1998, %f1939, %f1942, %f1918;
	fma.rn.f32 	%f1999, %f1939, %f1943, %f1919;
	fma.rn.f32 	%f2000, %f1939, %f1944, %f1920;
	fma.rn.f32 	%f2001, %f1939, %f1945, %f1921;
	fma.rn.f32 	%f2002, %f1939, %f1946, %f1922;
	fma.rn.f32 	%f2003, %f1939, %f1947, %f1923;
	fma.rn.f32 	%f2004, %f1939, %f1948, %f1924;
	fma.rn.f32 	%f2005, %f1940, %f1941, %f1925;
	fma.rn.f32 	%f2006, %f1940, %f1942, %f1926;
	fma.rn.f32 	%f2007, %f1940, %f1943, %f1927;
	fma.rn.f32 	%f2008, %f1940, %f1944, %f1928;
	fma.rn.f32 	%f2009, %f1940, %f1945, %f1929;
	fma.rn.f32 	%f2010, %f1940, %f1946, %f1930;
	fma.rn.f32 	%f2011, %f1940, %f1947, %f1931;
	fma.rn.f32 	%f2012, %f1940, %f1948, %f1932;
	ld.shared.f32 	%f2013, [%r36+11264];
	ld.shared.f32 	%f2014, [%r36+11268];
	ld.shared.f32 	%f2015, [%r36+11272];
	ld.shared.f32 	%f2016, [%r36+11276];
	ld.shared.f32 	%f2017, [%r36+11280];
	ld.shared.f32 	%f2018, [%r36+11284];
	ld.shared.f32 	%f2019, [%r36+11288];
	ld.shared.f32 	%f2020, [%r36+11292];
	ld.shared.f32 	%f2021, [%r265+11264];
	ld.shared.f32 	%f2022, [%r265+11268];
	ld.shared.f32 	%f2023, [%r265+11272];
	ld.shared.f32 	%f2024, [%r265+11276];
	ld.shared.f32 	%f2025, [%r265+11280];
	ld.shared.f32 	%f2026, [%r265+11284];
	ld.shared.f32 	%f2027, [%r265+11288];
	ld.shared.f32 	%f2028, [%r265+11292];
	fma.rn.f32 	%f2029, %f2013, %f2021, %f1949;
	fma.rn.f32 	%f2030, %f2013, %f2022, %f1950;
	fma.rn.f32 	%f2031, %f2013, %f2023, %f1951;
	fma.rn.f32 	%f2032, %f2013, %f2024, %f1952;
	fma.rn.f32 	%f2033, %f2013, %f2025, %f1953;
	fma.rn.f32 	%f2034, %f2013, %f2026, %f1954;
	fma.rn.f32 	%f2035, %f2013, %f2027, %f1955;
	fma.rn.f32 	%f2036, %f2013, %f2028, %f1956;
	fma.rn.f32 	%f2037, %f2014, %f2021, %f1957;
	fma.rn.f32 	%f2038, %f2014, %f2022, %f1958;
	fma.rn.f32 	%f2039, %f2014, %f2023, %f1959;
	fma.rn.f32 	%f2040, %f2014, %f2024, %f1960;
	fma.rn.f32 	%f2041, %f2014, %f2025, %f1961;
	fma.rn.f32 	%f2042, %f2014, %f2026, %f1962;
	fma.rn.f32 	%f2043, %f2014, %f2027, %f1963;
	fma.rn.f32 	%f2044, %f2014, %f2028, %f1964;
	fma.rn.f32 	%f2045, %f2015, %f2021, %f1965;
	fma.rn.f32 	%f2046, %f2015, %f2022, %f1966;
	fma.rn.f32 	%f2047, %f2015, %f2023, %f1967;
	fma.rn.f32 	%f2048, %f2015, %f2024, %f1968;
	fma.rn.f32 	%f2049, %f2015, %f2025, %f1969;
	fma.rn.f32 	%f2050, %f2015, %f2026, %f1970;
	fma.rn.f32 	%f2051, %f2015, %f2027, %f1971;
	fma.rn.f32 	%f2052, %f2015, %f2028, %f1972;
	fma.rn.f32 	%f2053, %f2016, %f2021, %f1973;
	fma.rn.f32 	%f2054, %f2016, %f2022, %f1974;
	fma.rn.f32 	%f2055, %f2016, %f2023, %f1975;
	fma.rn.f32 	%f2056, %f2016, %f2024, %f1976;
	fma.rn.f32 	%f2057, %f2016, %f2025, %f1977;
	fma.rn.f32 	%f2058, %f2016, %f2026, %f1978;
	fma.rn.f32 	%f2059, %f2016, %f2027, %f1979;
	fma.rn.f32 	%f2060, %f2016, %f2028, %f1980;
	fma.rn.f32 	%f2061, %f2017, %f2021, %f1981;
	fma.rn.f32 	%f2062, %f2017, %f2022, %f1982;
	fma.rn.f32 	%f2063, %f2017, %f2023, %f1983;
	fma.rn.f32 	%f2064, %f2017, %f2024, %f1984;
	fma.rn.f32 	%f2065, %f2017, %f2025, %f1985;
	fma.rn.f32 	%f2066, %f2017, %f2026, %f1986;
	fma.rn.f32 	%f2067, %f2017, %f2027, %f1987;
	fma.rn.f32 	%f2068, %f2017, %f2028, %f1988;
	fma.rn.f32 	%f2069, %f2018, %f2021, %f1989;
	fma.rn.f32 	%f2070, %f2018, %f2022, %f1990;
	fma.rn.f32 	%f2071, %f2018, %f2023, %f1991;
	fma.rn.f32 	%f2072, %f2018, %f2024, %f1992;
	fma.rn.f32 	%f2073, %f2018, %f2025, %f1993;
	fma.rn.f32 	%f2074, %f2018, %f2026, %f1994;
	fma.rn.f32 	%f2075, %f2018, %f2027, %f1995;
	fma.rn.f32 	%f2076, %f2018, %f2028, %f1996;
	fma.rn.f32 	%f2077, %f2019, %f2021, %f1997;
	fma.rn.f32 	%f2078, %f2019, %f2022, %f1998;
	fma.rn.f32 	%f2079, %f2019, %f2023, %f1999;
	fma.rn.f32 	%f2080, %f2019, %f2024, %f2000;
	fma.rn.f32 	%f2081, %f2019, %f2025, %f2001;
	fma.rn.f32 	%f2082, %f2019, %f2026, %f2002;
	fma.rn.f32 	%f2083, %f2019, %f2027, %f2003;
	fma.rn.f32 	%f2084, %f2019, %f2028, %f2004;
	fma.rn.f32 	%f2085, %f2020, %f2021, %f2005;
	fma.rn.f32 	%f2086, %f2020, %f2022, %f2006;
	fma.rn.f32 	%f2087, %f2020, %f2023, %f2007;
	fma.rn.f32 	%f2088, %f2020, %f2024, %f2008;
	fma.rn.f32 	%f2089, %f2020, %f2025, %f2009;
	fma.rn.f32 	%f2090, %f2020, %f2026, %f2010;
	fma.rn.f32 	%f2091, %f2020, %f2027, %f2011;
	fma.rn.f32 	%f2092, %f2020, %f2028, %f2012;
	ld.shared.f32 	%f2093, [%r36+11776];
	ld.shared.f32 	%f2094, [%r36+11780];
	ld.shared.f32 	%f2095, [%r36+11784];
	ld.shared.f32 	%f2096, [%r36+11788];
	ld.shared.f32 	%f2097, [%r36+11792];
	ld.shared.f32 	%f2098, [%r36+11796];
	ld.shared.f32 	%f2099, [%r36+11800];
	ld.shared.f32 	%f2100, [%r36+11804];
	ld.shared.f32 	%f2101, [%r265+11776];
	ld.shared.f32 	%f2102, [%r265+11780];
	ld.shared.f32 	%f2103, [%r265+11784];
	ld.shared.f32 	%f2104, [%r265+11788];
	ld.shared.f32 	%f2105, [%r265+11792];
	ld.shared.f32 	%f2106, [%r265+11796];
	ld.shared.f32 	%f2107, [%r265+11800];
	ld.shared.f32 	%f2108, [%r265+11804];
	fma.rn.f32 	%f2109, %f2093, %f2101, %f2029;
	fma.rn.f32 	%f2110, %f2093, %f2102, %f2030;
	fma.rn.f32 	%f2111, %f2093, %f2103, %f2031;
	fma.rn.f32 	%f2112, %f2093, %f2104, %f2032;
	fma.rn.f32 	%f2113, %f2093, %f2105, %f2033;
	fma.rn.f32 	%f2114, %f2093, %f2106, %f2034;
	fma.rn.f32 	%f2115, %f2093, %f2107, %f2035;
	fma.rn.f32 	%f2116, %f2093, %f2108, %f2036;
	fma.rn.f32 	%f2117, %f2094, %f2101, %f2037;
	fma.rn.f32 	%f2118, %f2094, %f2102, %f2038;
	fma.rn.f32 	%f2119, %f2094, %f2103, %f2039;
	fma.rn.f32 	%f2120, %f2094, %f2104, %f2040;
	fma.rn.f32 	%f2121, %f2094, %f2105, %f2041;
	fma.rn.f32 	%f2122, %f2094, %f2106, %f2042;
	fma.rn.f32 	%f2123, %f2094, %f2107, %f2043;
	fma.rn.f32 	%f2124, %f2094, %f2108, %f2044;
	fma.rn.f32 	%f2125, %f2095, %f2101, %f2045;
	fma.rn.f32 	%f2126, %f2095, %f2102, %f2046;
	fma.rn.f32 	%f2127, %f2095, %f2103, %f2047;
	fma.rn.f32 	%f2128, %f2095, %f2104, %f2048;
	fma.rn.f32 	%f2129, %f2095, %f2105, %f2049;
	fma.rn.f32 	%f2130, %f2095, %f2106, %f2050;
	fma.rn.f32 	%f2131, %f2095, %f2107, %f2051;
	fma.rn.f32 	%f2132, %f2095, %f2108, %f2052;
	fma.rn.f32 	%f2133, %f2096, %f2101, %f2053;
	fma.rn.f32 	%f2134, %f2096, %f2102, %f2054;
	fma.rn.f32 	%f2135, %f2096, %f2103, %f2055;
	fma.rn.f32 	%f2136, %f2096, %f2104, %f2056;
	fma.rn.f32 	%f2137, %f2096, %f2105, %f2057;
	fma.rn.f32 	%f2138, %f2096, %f2106, %f2058;
	fma.rn.f32 	%f2139, %f2096, %f2107, %f2059;
	fma.rn.f32 	%f2140, %f2096, %f2108, %f2060;
	fma.rn.f32 	%f2141, %f2097, %f2101, %f2061;
	fma.rn.f32 	%f2142, %f2097, %f2102, %f2062;
	fma.rn.f32 	%f2143, %f2097, %f2103, %f2063;
	fma.rn.f32 	%f2144, %f2097, %f2104, %f2064;
	fma.rn.f32 	%f2145, %f2097, %f2105, %f2065;
	fma.rn.f32 	%f2146, %f2097, %f2106, %f2066;
	fma.rn.f32 	%f2147, %f2097, %f2107, %f2067;
	fma.rn.f32 	%f2148, %f2097, %f2108, %f2068;
	fma.rn.f32 	%f2149, %f2098, %f2101, %f2069;
	fma.rn.f32 	%f2150, %f2098, %f2102, %f2070;
	fma.rn.f32 	%f2151, %f2098, %f2103, %f2071;
	fma.rn.f32 	%f2152, %f2098, %f2104, %f2072;
	fma.rn.f32 	%f2153, %f2098, %f2105, %f2073;
	fma.rn.f32 	%f2154, %f2098, %f2106, %f2074;
	fma.rn.f32 	%f2155, %f2098, %f2107, %f2075;
	fma.rn.f32 	%f2156, %f2098, %f2108, %f2076;
	fma.rn.f32 	%f2157, %f2099, %f2101, %f2077;
	fma.rn.f32 	%f2158, %f2099, %f2102, %f2078;
	fma.rn.f32 	%f2159, %f2099, %f2103, %f2079;
	fma.rn.f32 	%f2160, %f2099, %f2104, %f2080;
	fma.rn.f32 	%f2161, %f2099, %f2105, %f2081;
	fma.rn.f32 	%f2162, %f2099, %f2106, %f2082;
	fma.rn.f32 	%f2163, %f2099, %f2107, %f2083;
	fma.rn.f32 	%f2164, %f2099, %f2108, %f2084;
	fma.rn.f32 	%f2165, %f2100, %f2101, %f2085;
	fma.rn.f32 	%f2166, %f2100, %f2102, %f2086;
	fma.rn.f32 	%f2167, %f2100, %f2103, %f2087;
	fma.rn.f32 	%f2168, %f2100, %f2104, %f2088;
	fma.rn.f32 	%f2169, %f2100, %f2105, %f2089;
	fma.rn.f32 	%f2170, %f2100, %f2106, %f2090;
	fma.rn.f32 	%f2171, %f2100, %f2107, %f2091;
	fma.rn.f32 	%f2172, %f2100, %f2108, %f2092;
	ld.shared.f32 	%f2173, [%r36+12288];
	ld.shared.f32 	%f2174, [%r36+12292];
	ld.shared.f32 	%f2175, [%r36+12296];
	ld.shared.f32 	%f2176, [%r36+12300];
	ld.shared.f32 	%f2177, [%r36+12304];
	ld.shared.f32 	%f2178, [%r36+12308];
	ld.shared.f32 	%f2179, [%r36+12312];
	ld.shared.f32 	%f2180, [%r36+12316];
	ld.shared.f32 	%f2181, [%r265+12288];
	ld.shared.f32 	%f2182, [%r265+12292];
	ld.shared.f32 	%f2183, [%r265+12296];
	ld.shared.f32 	%f2184, [%r265+12300];
	ld.shared.f32 	%f2185, [%r265+12304];
	ld.shared.f32 	%f2186, [%r265+12308];
	ld.shared.f32 	%f2187, [%r265+12312];
	ld.shared.f32 	%f2188, [%r265+12316];
	fma.rn.f32 	%f2189, %f2173, %f2181, %f2109;
	fma.rn.f32 	%f2190, %f2173, %f2182, %f2110;
	fma.rn.f32 	%f2191, %f2173, %f2183, %f2111;
	fma.rn.f32 	%f2192, %f2173, %f2184, %f2112;
	fma.rn.f32 	%f2193, %f2173, %f2185, %f2113;
	fma.rn.f32 	%f2194, %f2173, %f2186, %f2114;
	fma.rn.f32 	%f2195, %f2173, %f2187, %f2115;
	fma.rn.f32 	%f2196, %f2173, %f2188, %f2116;
	fma.rn.f32 	%f2197, %f2174, %f2181, %f2117;
	fma.rn.f32 	%f2198, %f2174, %f2182, %f2118;
	fma.rn.f32 	%f2199, %f2174, %f2183, %f2119;
	fma.rn.f32 	%f2200, %f2174, %f2184, %f2120;
	fma.rn.f32 	%f2201, %f2174, %f2185, %f2121;
	fma.rn.f32 	%f2202, %f2174, %f2186, %f2122;
	fma.rn.f32 	%f2203, %f2174, %f2187, %f2123;
	fma.rn.f32 	%f2204, %f2174, %f2188, %f2124;
	fma.rn.f32 	%f2205, %f2175, %f2181, %f2125;
	fma.rn.f32 	%f2206, %f2175, %f2182, %f2126;
	fma.rn.f32 	%f2207, %f2175, %f2183, %f2127;
	fma.rn.f32 	%f2208, %f2175, %f2184, %f2128;
	fma.rn.f32 	%f2209, %f2175, %f2185, %f2129;
	fma.rn.f32 	%f2210, %f2175, %f2186, %f2130;
	fma.rn.f32 	%f2211, %f2175, %f2187, %f2131;
	fma.rn.f32 	%f2212, %f2175, %f2188, %f2132;
	fma.rn.f32 	%f2213, %f2176, %f2181, %f2133;
	fma.rn.f32 	%f2214, %f2176, %f2182, %f2134;
	fma.rn.f32 	%f2215, %f2176, %f2183, %f2135;
	fma.rn.f32 	%f2216, %f2176, %f2184, %f2136;
	fma.rn.f32 	%f2217, %f2176, %f2185, %f2137;
	fma.rn.f32 	%f2218, %f2176, %f2186, %f2138;
	fma.rn.f32 	%f2219, %f2176, %f2187, %f2139;
	fma.rn.f32 	%f2220, %f2176, %f2188, %f2140;
	fma.rn.f32 	%f2221, %f2177, %f2181, %f2141;
	fma.rn.f32 	%f2222, %f2177, %f2182, %f2142;
	fma.rn.f32 	%f2223, %f2177, %f2183, %f2143;
	fma.rn.f32 	%f2224, %f2177, %f2184, %f2144;
	fma.rn.f32 	%f2225, %f2177, %f2185, %f2145;
	fma.rn.f32 	%f2226, %f2177, %f2186, %f2146;
	fma.rn.f32 	%f2227, %f2177, %f2187, %f2147;
	fma.rn.f32 	%f2228, %f2177, %f2188, %f2148;
	fma.rn.f32 	%f2229, %f2178, %f2181, %f2149;
	fma.rn.f32 	%f2230, %f2178, %f2182, %f2150;
	fma.rn.f32 	%f2231, %f2178, %f2183, %f2151;
	fma.rn.f32 	%f2232, %f2178, %f2184, %f2152;
	fma.rn.f32 	%f2233, %f2178, %f2185, %f2153;
	fma.rn.f32 	%f2234, %f2178, %f2186, %f2154;
	fma.rn.f32 	%f2235, %f2178, %f2187, %f2155;
	fma.rn.f32 	%f2236, %f2178, %f2188, %f2156;
	fma.rn.f32 	%f2237, %f2179, %f2181, %f2157;
	fma.rn.f32 	%f2238, %f2179, %f2182, %f2158;
	fma.rn.f32 	%f2239, %f2179, %f2183, %f2159;
	fma.rn.f32 	%f2240, %f2179, %f2184, %f2160;
	fma.rn.f32 	%f2241, %f2179, %f2185, %f2161;
	fma.rn.f32 	%f2242, %f2179, %f2186, %f2162;
	fma.rn.f32 	%f2243, %f2179, %f2187, %f2163;
	fma.rn.f32 	%f2244, %f2179, %f2188, %f2164;
	fma.rn.f32 	%f2245, %f2180, %f2181, %f2165;
	fma.rn.f32 	%f2246, %f2180, %f2182, %f2166;
	fma.rn.f32 	%f2247, %f2180, %f2183, %f2167;
	fma.rn.f32 	%f2248, %f2180, %f2184, %f2168;
	fma.rn.f32 	%f2249, %f2180, %f2185, %f2169;
	fma.rn.f32 	%f2250, %f2180, %f2186, %f2170;
	fma.rn.f32 	%f2251, %f2180, %f2187, %f2171;
	fma.rn.f32 	%f2252, %f2180, %f2188, %f2172;
	ld.shared.f32 	%f2253, [%r36+12800];
	ld.shared.f32 	%f2254, [%r36+12804];
	ld.shared.f32 	%f2255, [%r36+12808];
	ld.shared.f32 	%f2256, [%r36+12812];
	ld.shared.f32 	%f2257, [%r36+12816];
	ld.shared.f32 	%f2258, [%r36+12820];
	ld.shared.f32 	%f2259, [%r36+12824];
	ld.shared.f32 	%f2260, [%r36+12828];
	ld.shared.f32 	%f2261, [%r265+12800];
	ld.shared.f32 	%f2262, [%r265+12804];
	ld.shared.f32 	%f2263, [%r265+12808];
	ld.shared.f32 	%f2264, [%r265+12812];
	ld.shared.f32 	%f2265, [%r265+12816];
	ld.shared.f32 	%f2266, [%r265+12820];
	ld.shared.f32 	%f2267, [%r265+12824];
	ld.shared.f32 	%f2268, [%r265+12828];
	fma.rn.f32 	%f2269, %f2253, %f2261, %f2189;
	fma.rn.f32 	%f2270, %f2253, %f2262, %f2190;
	fma.rn.f32 	%f2271, %f2253, %f2263, %f2191;
	fma.rn.f32 	%f2272, %f2253, %f2264, %f2192;
	fma.rn.f32 	%f2273, %f2253, %f2265, %f2193;
	fma.rn.f32 	%f2274, %f2253, %f2266, %f2194;
	fma.rn.f32 	%f2275, %f2253, %f2267, %f2195;
	fma.rn.f32 	%f2276, %f2253, %f2268, %f2196;
	fma.rn.f32 	%f2277, %f2254, %f2261, %f2197;
	fma.rn.f32 	%f2278, %f2254, %f2262, %f2198;
	fma.rn.f32 	%f2279, %f2254, %f2263, %f2199;
	fma.rn.f32 	%f2280, %f2254, %f2264, %f2200;
	fma.rn.f32 	%f2281, %f2254, %f2265, %f2201;
	fma.rn.f32 	%f2282, %f2254, %f2266, %f2202;
	fma.rn.f32 	%f2283, %f2254, %f2267, %f2203;
	fma.rn.f32 	%f2284, %f2254, %f2268, %f2204;
	fma.rn.f32 	%f2285, %f2255, %f2261, %f2205;
	fma.rn.f32 	%f2286, %f2255, %f2262, %f2206;
	fma.rn.f32 	%f2287, %f2255, %f2263, %f2207;
	fma.rn.f32 	%f2288, %f2255, %f2264, %f2208;
	fma.rn.f32 	%f2289, %f2255, %f2265, %f2209;
	fma.rn.f32 	%f2290, %f2255, %f2266, %f2210;
	fma.rn.f32 	%f2291, %f2255, %f2267, %f2211;
	fma.rn.f32 	%f2292, %f2255, %f2268, %f2212;
	fma.rn.f32 	%f2293, %f2256, %f2261, %f2213;
	fma.rn.f32 	%f2294, %f2256, %f2262, %f2214;
	fma.rn.f32 	%f2295, %f2256, %f2263, %f2215;
	fma.rn.f32 	%f2296, %f2256, %f2264, %f2216;
	fma.rn.f32 	%f2297, %f2256, %f2265, %f2217;
	fma.rn.f32 	%f2298, %f2256, %f2266, %f2218;
	fma.rn.f32 	%f2299, %f2256, %f2267, %f2219;
	fma.rn.f32 	%f2300, %f2256, %f2268, %f2220;
	fma.rn.f32 	%f2301, %f2257, %f2261, %f2221;
	fma.rn.f32 	%f2302, %f2257, %f2262, %f2222;
	fma.rn.f32 	%f2303, %f2257, %f2263, %f2223;
	fma.rn.f32 	%f2304, %f2257, %f2264, %f2224;
	fma.rn.f32 	%f2305, %f2257, %f2265, %f2225;
	fma.rn.f32 	%f2306, %f2257, %f2266, %f2226;
	fma.rn.f32 	%f2307, %f2257, %f2267, %f2227;
	fma.rn.f32 	%f2308, %f2257, %f2268, %f2228;
	fma.rn.f32 	%f2309, %f2258, %f2261, %f2229;
	fma.rn.f32 	%f2310, %f2258, %f2262, %f2230;
	fma.rn.f32 	%f2311, %f2258, %f2263, %f2231;
	fma.rn.f32 	%f2312, %f2258, %f2264, %f2232;
	fma.rn.f32 	%f2313, %f2258, %f2265, %f2233;
	fma.rn.f32 	%f2314, %f2258, %f2266, %f2234;
	fma.rn.f32 	%f2315, %f2258, %f2267, %f2235;
	fma.rn.f32 	%f2316, %f2258, %f2268, %f2236;
	fma.rn.f32 	%f2317, %f2259, %f2261, %f2237;
	fma.rn.f32 	%f2318, %f2259, %f2262, %f2238;
	fma.rn.f32 	%f2319, %f2259, %f2263, %f2239;
	fma.rn.f32 	%f2320, %f2259, %f2264, %f2240;
	fma.rn.f32 	%f2321, %f2259, %f2265, %f2241;
	fma.rn.f32 	%f2322, %f2259, %f2266, %f2242;
	fma.rn.f32 	%f2323, %f2259, %f2267, %f2243;
	fma.rn.f32 	%f2324, %f2259, %f2268, %f2244;
	fma.rn.f32 	%f2325, %f2260, %f2261, %f2245;
	fma.rn.f32 	%f2326, %f2260, %f2262, %f2246;
	fma.rn.f32 	%f2327, %f2260, %f2263, %f2247;
	fma.rn.f32 	%f2328, %f2260, %f2264, %f2248;
	fma.rn.f32 	%f2329, %f2260, %f2265, %f2249;
	fma.rn.f32 	%f2330, %f2260, %f2266, %f2250;
	fma.rn.f32 	%f2331, %f2260, %f2267, %f2251;
	fma.rn.f32 	%f2332, %f2260, %f2268, %f2252;
	ld.shared.f32 	%f2333, [%r36+13312];
	ld.shared.f32 	%f2334, [%r36+13316];
	ld.shared.f32 	%f2335, [%r36+13320];
	ld.shared.f32 	%f2336, [%r36+13324];
	ld.shared.f32 	%f2337, [%r36+13328];
	ld.shared.f32 	%f2338, [%r36+13332];
	ld.shared.f32 	%f2339, [%r36+13336];
	ld.shared.f32 	%f2340, [%r36+13340];
	ld.shared.f32 	%f2341, [%r265+13312];
	ld.shared.f32 	%f2342, [%r265+13316];
	ld.shared.f32 	%f2343, [%r265+13320];
	ld.shared.f32 	%f2344, [%r265+13324];
	ld.shared.f32 	%f2345, [%r265+13328];
	ld.shared.f32 	%f2346, [%r265+13332];
	ld.shared.f32 	%f2347, [%r265+13336];
	ld.shared.f32 	%f2348, [%r265+13340];
	fma.rn.f32 	%f2349, %f2333, %f2341, %f2269;
	fma.rn.f32 	%f2350, %f2333, %f2342, %f2270;
	fma.rn.f32 	%f2351, %f2333, %f2343, %f2271;
	fma.rn.f32 	%f2352, %f2333, %f2344, %f2272;
	fma.rn.f32 	%f2353, %f2333, %f2345, %f2273;
	fma.rn.f32 	%f2354, %f2333, %f2346, %f2274;
	fma.rn.f32 	%f2355, %f2333, %f2347, %f2275;
	fma.rn.f32 	%f2356, %f2333, %f2348, %f2276;
	fma.rn.f32 	%f2357, %f2334, %f2341, %f2277;
	fma.rn.f32 	%f2358, %f2334, %f2342, %f2278;
	fma.rn.f32 	%f2359, %f2334, %f2343, %f2279;
	fma.rn.f32 	%f2360, %f2334, %f2344, %f2280;
	fma.rn.f32 	%f2361, %f2334, %f2345, %f2281;
	fma.rn.f32 	%f2362, %f2334, %f2346, %f2282;
	fma.rn.f32 	%f2363, %f2334, %f2347, %f2283;
	fma.rn.f32 	%f2364, %f2334, %f2348, %f2284;
	fma.rn.f32 	%f2365, %f2335, %f2341, %f2285;
	fma.rn.f32 	%f2366, %f2335, %f2342, %f2286;
	fma.rn.f32 	%f2367, %f2335, %f2343, %f2287;
	fma.rn.f32 	%f2368, %f2335, %f2344, %f2288;
	fma.rn.f32 	%f2369, %f2335, %f2345, %f2289;
	fma.rn.f32 	%f2370, %f2335, %f2346, %f2290;
	fma.rn.f32 	%f2371, %f2335, %f2347, %f2291;
	fma.rn.f32 	%f2372, %f2335, %f2348, %f2292;
	fma.rn.f32 	%f2373, %f2336, %f2341, %f2293;
	fma.rn.f32 	%f2374, %f2336, %f2342, %f2294;
	fma.rn.f32 	%f2375, %f2336, %f2343, %f2295;
	fma.rn.f32 	%f2376, %f2336, %f2344, %f2296;
	fma.rn.f32 	%f2377, %f2336, %f2345, %f2297;
	fma.rn.f32 	%f2378, %f2336, %f2346, %f2298;
	fma.rn.f32 	%f2379, %f2336, %f2347, %f2299;
	fma.rn.f32 	%f2380, %f2336, %f2348, %f2300;
	fma.rn.f32 	%f2381, %f2337, %f2341, %f2301;
	fma.rn.f32 	%f2382, %f2337, %f2342, %f2302;
	fma.rn.f32 	%f2383, %f2337, %f2343, %f2303;
	fma.rn.f32 	%f2384, %f2337, %f2344, %f2304;
	fma.rn.f32 	%f2385, %f2337, %f2345, %f2305;
	fma.rn.f32 	%f2386, %f2337, %f2346, %f2306;
	fma.rn.f32 	%f2387, %f2337, %f2347, %f2307;
	fma.rn.f32 	%f2388, %f2337, %f2348, %f2308;
	fma.rn.f32 	%f2389, %f2338, %f2341, %f2309;
	fma.rn.f32 	%f2390, %f2338, %f2342, %f2310;
	fma.rn.f32 	%f2391, %f2338, %f2343, %f2311;
	fma.rn.f32 	%f2392, %f2338, %f2344, %f2312;
	fma.rn.f32 	%f2393, %f2338, %f2345, %f2313;
	fma.rn.f32 	%f2394, %f2338, %f2346, %f2314;
	fma.rn.f32 	%f2395, %f2338, %f2347, %f2315;
	fma.rn.f32 	%f2396, %f2338, %f2348, %f2316;
	fma.rn.f32 	%f2397, %f2339, %f2341, %f2317;
	fma.rn.f32 	%f2398, %f2339, %f2342, %f2318;
	fma.rn.f32 	%f2399, %f2339, %f2343, %f2319;
	fma.rn.f32 	%f2400, %f2339, %f2344, %f2320;
	fma.rn.f32 	%f2401, %f2339, %f2345, %f2321;
	fma.rn.f32 	%f2402, %f2339, %f2346, %f2322;
	fma.rn.f32 	%f2403, %f2339, %f2347, %f2323;
	fma.rn.f32 	%f2404, %f2339, %f2348, %f2324;
	fma.rn.f32 	%f2405, %f2340, %f2341, %f2325;
	fma.rn.f32 	%f2406, %f2340, %f2342, %f2326;
	fma.rn.f32 	%f2407, %f2340, %f2343, %f2327;
	fma.rn.f32 	%f2408, %f2340, %f2344, %f2328;
	fma.rn.f32 	%f2409, %f2340, %f2345, %f2329;
	fma.rn.f32 	%f2410, %f2340, %f2346, %f2330;
	fma.rn.f32 	%f2411, %f2340, %f2347, %f2331;
	fma.rn.f32 	%f2412, %f2340, %f2348, %f2332;
	ld.shared.f32 	%f2413, [%r36+13824];
	ld.shared.f32 	%f2414, [%r36+13828];
	ld.shared.f32 	%f2415, [%r36+13832];
	ld.shared.f32 	%f2416, [%r36+13836];
	ld.shared.f32 	%f2417, [%r36+13840];
	ld.shared.f32 	%f2418, [%r36+13844];
	ld.shared.f32 	%f2419, [%r36+13848];
	ld.shared.f32 	%f2420, [%r36+13852];
	ld.shared.f32 	%f2421, [%r265+13824];
	ld.shared.f32 	%f2422, [%r265+13828];
	ld.shared.f32 	%f2423, [%r265+13832];
	ld.shared.f32 	%f2424, [%r265+13836];
	ld.shared.f32 	%f2425, [%r265+13840];
	ld.shared.f32 	%f2426, [%r265+13844];
	ld.shared.f32 	%f2427, [%r265+13848];
	ld.shared.f32 	%f2428, [%r265+13852];
	fma.rn.f32 	%f2429, %f2413, %f2421, %f2349;
	fma.rn.f32 	%f2430, %f2413, %f2422, %f2350;
	fma.rn.f32 	%f2431, %f2413, %f2423, %f2351;
	fma.rn.f32 	%f2432, %f2413, %f2424, %f2352;
	fma.rn.f32 	%f2433, %f2413, %f2425, %f2353;
	fma.rn.f32 	%f2434, %f2413, %f2426, %f2354;
	fma.rn.f32 	%f2435, %f2413, %f2427, %f2355;
	fma.rn.f32 	%f2436, %f2413, %f2428, %f2356;
	fma.rn.f32 	%f2437, %f2414, %f2421, %f2357;
	fma.rn.f32 	%f2438, %f2414, %f2422, %f2358;
	fma.rn.f32 	%f2439, %f2414, %f2423, %f2359;
	fma.rn.f32 	%f2440, %f2414, %f2424, %f2360;
	fma.rn.f32 	%f2441, %f2414, %f2425, %f2361;
	fma.rn.f32 	%f2442, %f2414, %f2426, %f2362;
	fma.rn.f32 	%f2443, %f2414, %f2427, %f2363;
	fma.rn.f32 	%f2444, %f2414, %f2428, %f2364;
	fma.rn.f32 	%f2445, %f2415, %f2421, %f2365;
	fma.rn.f32 	%f2446, %f2415, %f2422, %f2366;
	fma.rn.f32 	%f2447, %f2415, %f2423, %f2367;
	fma.rn.f32 	%f2448, %f2415, %f2424, %f2368;
	fma.rn.f32 	%f2449, %f2415, %f2425, %f2369;
	fma.rn.f32 	%f2450, %f2415, %f2426, %f2370;
	fma.rn.f32 	%f2451, %f2415, %f2427, %f2371;
	fma.rn.f32 	%f2452, %f2415, %f2428, %f2372;
	fma.rn.f32 	%f2453, %f2416, %f2421, %f2373;
	fma.rn.f32 	%f2454, %f2416, %f2422, %f2374;
	fma.rn.f32 	%f2455, %f2416, %f2423, %f2375;
	fma.rn.f32 	%f2456, %f2416, %f2424, %f2376;
	fma.rn.f32 	%f2457, %f2416, %f2425, %f2377;
	fma.rn.f32 	%f2458, %f2416, %f2426, %f2378;
	fma.rn.f32 	%f2459, %f2416, %f2427, %f2379;
	fma.rn.f32 	%f2460, %f2416, %f2428, %f2380;
	fma.rn.f32 	%f2461, %f2417, %f2421, %f2381;
	fma.rn.f32 	%f2462, %f2417, %f2422, %f2382;
	fma.rn.f32 	%f2463, %f2417, %f2423, %f2383;
	fma.rn.f32 	%f2464, %f2417, %f2424, %f2384;
	fma.rn.f32 	%f2465, %f2417, %f2425, %f2385;
	fma.rn.f32 	%f2466, %f2417, %f2426, %f2386;
	fma.rn.f32 	%f2467, %f2417, %f2427, %f2387;
	fma.rn.f32 	%f2468, %f2417, %f2428, %f2388;
	fma.rn.f32 	%f2469, %f2418, %f2421, %f2389;
	fma.rn.f32 	%f2470, %f2418, %f2422, %f2390;
	fma.rn.f32 	%f2471, %f2418, %f2423, %f2391;
	fma.rn.f32 	%f2472, %f2418, %f2424, %f2392;
	fma.rn.f32 	%f2473, %f2418, %f2425, %f2393;
	fma.rn.f32 	%f2474, %f2418, %f2426, %f2394;
	fma.rn.f32 	%f2475, %f2418, %f2427, %f2395;
	fma.rn.f32 	%f2476, %f2418, %f2428, %f2396;
	fma.rn.f32 	%f2477, %f2419, %f2421, %f2397;
	fma.rn.f32 	%f2478, %f2419, %f2422, %f2398;
	fma.rn.f32 	%f2479, %f2419, %f2423, %f2399;
	fma.rn.f32 	%f2480, %f2419, %f2424, %f2400;
	fma.rn.f32 	%f2481, %f2419, %f2425, %f2401;
	fma.rn.f32 	%f2482, %f2419, %f2426, %f2402;
	fma.rn.f32 	%f2483, %f2419, %f2427, %f2403;
	fma.rn.f32 	%f2484, %f2419, %f2428, %f2404;
	fma.rn.f32 	%f2485, %f2420, %f2421, %f2405;
	fma.rn.f32 	%f2486, %f2420, %f2422, %f2406;
	fma.rn.f32 	%f2487, %f2420, %f2423, %f2407;
	fma.rn.f32 	%f2488, %f2420, %f2424, %f2408;
	fma.rn.f32 	%f2489, %f2420, %f2425, %f2409;
	fma.rn.f32 	%f2490, %f2420, %f2426, %f2410;
	fma.rn.f32 	%f2491, %f2420, %f2427, %f2411;
	fma.rn.f32 	%f2492, %f2420, %f2428, %f2412;
	ld.shared.f32 	%f2493, [%r36+14336];
	ld.shared.f32 	%f2494, [%r36+14340];
	ld.shared.f32 	%f2495, [%r36+14344];
	ld.shared.f32 	%f2496, [%r36+14348];
	ld.shared.f32 	%f2497, [%r36+14352];
	ld.shared.f32 	%f2498, [%r36+14356];
	ld.shared.f32 	%f2499, [%r36+14360];
	ld.shared.f32 	%f2500, [%r36+14364];
	ld.shared.f32 	%f2501, [%r265+14336];
	ld.shared.f32 	%f2502, [%r265+14340];
	ld.shared.f32 	%f2503, [%r265+14344];
	ld.shared.f32 	%f2504, [%r265+14348];
	ld.shared.f32 	%f2505, [%r265+14352];
	ld.shared.f32 	%f2506, [%r265+14356];
	ld.shared.f32 	%f2507, [%r265+14360];
	ld.shared.f32 	%f2508, [%r265+14364];
	fma.rn.f32 	%f2509, %f2493, %f2501, %f2429;
	fma.rn.f32 	%f2510, %f2493, %f2502, %f2430;
	fma.rn.f32 	%f2511, %f2493, %f2503, %f2431;
	fma.rn.f32 	%f2512, %f2493, %f2504, %f2432;
	fma.rn.f32 	%f2513, %f2493, %f2505, %f2433;
	fma.rn.f32 	%f2514, %f2493, %f2506, %f2434;
	fma.rn.f32 	%f2515, %f2493, %f2507, %f2435;
	fma.rn.f32 	%f2516, %f2493, %f2508, %f2436;
	fma.rn.f32 	%f2517, %f2494, %f2501, %f2437;
	fma.rn.f32 	%f2518, %f2494, %f2502, %f2438;
	fma.rn.f32 	%f2519, %f2494, %f2503, %f2439;
	fma.rn.f32 	%f2520, %f2494, %f2504, %f2440;
	fma.rn.f32 	%f2521, %f2494, %f2505, %f2441;
	fma.rn.f32 	%f2522, %f2494, %f2506, %f2442;
	fma.rn.f32 	%f2523, %f2494, %f2507, %f2443;
	fma.rn.f32 	%f2524, %f2494, %f2508, %f2444;
	fma.rn.f32 	%f2525, %f2495, %f2501, %f2445;
	fma.rn.f32 	%f2526, %f2495, %f2502, %f2446;
	fma.rn.f32 	%f2527, %f2495, %f2503, %f2447;
	fma.rn.f32 	%f2528, %f2495, %f2504, %f2448;
	fma.rn.f32 	%f2529, %f2495, %f2505, %f2449;
	fma.rn.f32 	%f2530, %f2495, %f2506, %f2450;
	fma.rn.f32 	%f2531, %f2495, %f2507, %f2451;
	fma.rn.f32 	%f2532, %f2495, %f2508, %f2452;
	fma.rn.f32 	%f2533, %f2496, %f2501, %f2453;
	fma.rn.f32 	%f2534, %f2496, %f2502, %f2454;
	fma.rn.f32 	%f2535, %f2496, %f2503, %f2455;
	fma.rn.f32 	%f2536, %f2496, %f2504, %f2456;
	fma.rn.f32 	%f2537, %f2496, %f2505, %f2457;
	fma.rn.f32 	%f2538, %f2496, %f2506, %f2458;
	fma.rn.f32 	%f2539, %f2496, %f2507, %f2459;
	fma.rn.f32 	%f2540, %f2496, %f2508, %f2460;
	fma.rn.f32 	%f2541, %f2497, %f2501, %f2461;
	fma.rn.f32 	%f2542, %f2497, %f2502, %f2462;
	fma.rn.f32 	%f2543, %f2497, %f2503, %f2463;
	fma.rn.f32 	%f2544, %f2497, %f2504, %f2464;
	fma.rn.f32 	%f2545, %f2497, %f2505, %f2465;
	fma.rn.f32 	%f2546, %f2497, %f2506, %f2466;
	fma.rn.f32 	%f2547, %f2497, %f2507, %f2467;
	fma.rn.f32 	%f2548, %f2497, %f2508, %f2468;
	fma.rn.f32 	%f2549, %f2498, %f2501, %f2469;
	fma.rn.f32 	%f2550, %f2498, %f2502, %f2470;
	fma.rn.f32 	%f2551, %f2498, %f2503, %f2471;
	fma.rn.f32 	%f2552, %f2498, %f2504, %f2472;
	fma.rn.f32 	%f2553, %f2498, %f2505, %f2473;
	fma.rn.f32 	%f2554, %f2498, %f2506, %f2474;
	fma.rn.f32 	%f2555, %f2498, %f2507, %f2475;
	fma.rn.f32 	%f2556, %f2498, %f2508, %f2476;
	fma.rn.f32 	%f2557, %f2499, %f2501, %f2477;
	fma.rn.f32 	%f2558, %f2499, %f2502, %f2478;
	fma.rn.f32 	%f2559, %f2499, %f2503, %f2479;
	fma.rn.f32 	%f2560, %f2499, %f2504, %f2480;
	fma.rn.f32 	%f2561, %f2499, %f2505, %f2481;
	fma.rn.f32 	%f2562, %f2499, %f2506, %f2482;
	fma.rn.f32 	%f2563, %f2499, %f2507, %f2483;
	fma.rn.f32 	%f2564, %f2499, %f2508, %f2484;
	fma.rn.f32 	%f2565, %f2500, %f2501, %f2485;
	fma.rn.f32 	%f2566, %f2500, %f2502, %f2486;
	fma.rn.f32 	%f2567, %f2500, %f2503, %f2487;
	fma.rn.f32 	%f2568, %f2500, %f2504, %f2488;
	fma.rn.f32 	%f2569, %f2500, %f2505, %f2489;
	fma.rn.f32 	%f2570, %f2500, %f2506, %f2490;
	fma.rn.f32 	%f2571, %f2500, %f2507, %f2491;
	fma.rn.f32 	%f2572, %f2500, %f2508, %f2492;
	ld.shared.f32 	%f2573, [%r36+14848];
	ld.shared.f32 	%f2574, [%r36+14852];
	ld.shared.f32 	%f2575, [%r36+14856];
	ld.shared.f32 	%f2576, [%r36+14860];
	ld.shared.f32 	%f2577, [%r36+14864];
	ld.shared.f32 	%f2578, [%r36+14868];
	ld.shared.f32 	%f2579, [%r36+14872];
	ld.shared.f32 	%f2580, [%r36+14876];
	ld.shared.f32 	%f2581, [%r265+14848];
	ld.shared.f32 	%f2582, [%r265+14852];
	ld.shared.f32 	%f2583, [%r265+14856];
	ld.shared.f32 	%f2584, [%r265+14860];
	ld.shared.f32 	%f2585, [%r265+14864];
	ld.shared.f32 	%f2586, [%r265+14868];
	ld.shared.f32 	%f2587, [%r265+14872];
	ld.shared.f32 	%f2588, [%r265+14876];
	fma.rn.f32 	%f2589, %f2573, %f2581, %f2509;
	fma.rn.f32 	%f2590, %f2573, %f2582, %f2510;
	fma.rn.f32 	%f2591, %f2573, %f2583, %f2511;
	fma.rn.f32 	%f2592, %f2573, %f2584, %f2512;
	fma.rn.f32 	%f2593, %f2573, %f2585, %f2513;
	fma.rn.f32 	%f2594, %f2573, %f2586, %f2514;
	fma.rn.f32 	%f2595, %f2573, %f2587, %f2515;
	fma.rn.f32 	%f2596, %f2573, %f2588, %f2516;
	fma.rn.f32 	%f2597, %f2574, %f2581, %f2517;
	fma.rn.f32 	%f2598, %f2574, %f2582, %f2518;
	fma.rn.f32 	%f2599, %f2574, %f2583, %f2519;
	fma.rn.f32 	%f2600, %f2574, %f2584, %f2520;
	fma.rn.f32 	%f2601, %f2574, %f2585, %f2521;
	fma.rn.f32 	%f2602, %f2574, %f2586, %f2522;
	fma.rn.f32 	%f2603, %f2574, %f2587, %f2523;
	fma.rn.f32 	%f2604, %f2574, %f2588, %f2524;
	fma.rn.f32 	%f2605, %f2575, %f2581, %f2525;
	fma.rn.f32 	%f2606, %f2575, %f2582, %f2526;
	fma.rn.f32 	%f2607, %f2575, %f2583, %f2527;
	fma.rn.f32 	%f2608, %f2575, %f2584, %f2528;
	fma.rn.f32 	%f2609, %f2575, %f2585, %f2529;
	fma.rn.f32 	%f2610, %f2575, %f2586, %f2530;
	fma.rn.f32 	%f2611, %f2575, %f2587, %f2531;
	fma.rn.f32 	%f2612, %f2575, %f2588, %f2532;
	fma.rn.f32 	%f2613, %f2576, %f2581, %f2533;
	fma.rn.f32 	%f2614, %f2576, %f2582, %f2534;
	fma.rn.f32 	%f2615, %f2576, %f2583, %f2535;
	fma.rn.f32 	%f2616, %f2576, %f2584, %f2536;
	fma.rn.f32 	%f2617, %f2576, %f2585, %f2537;
	fma.rn.f32 	%f2618, %f2576, %f2586, %f2538;
	fma.rn.f32 	%f2619, %f2576, %f2587, %f2539;
	fma.rn.f32 	%f2620, %f2576, %f2588, %f2540;
	fma.rn.f32 	%f2621, %f2577, %f2581, %f2541;
	fma.rn.f32 	%f2622, %f2577, %f2582, %f2542;
	fma.rn.f32 	%f2623, %f2577, %f2583, %f2543;
	fma.rn.f32 	%f2624, %f2577, %f2584, %f2544;
	fma.rn.f32 	%f2625, %f2577, %f2585, %f2545;
	fma.rn.f32 	%f2626, %f2577, %f2586, %f2546;
	fma.rn.f32 	%f2627, %f2577, %f2587, %f2547;
	fma.rn.f32 	%f2628, %f2577, %f2588, %f2548;
	fma.rn.f32 	%f2629, %f2578, %f2581, %f2549;
	fma.rn.f32 	%f2630, %f2578, %f2582, %f2550;
	fma.rn.f32 	%f2631, %f2578, %f2583, %f2551;
	fma.rn.f32 	%f2632, %f2578, %f2584, %f2552;
	fma.rn.f32 	%f2633, %f2578, %f2585, %f2553;
	fma.rn.f32 	%f2634, %f2578, %f2586, %f2554;
	fma.rn.f32 	%f2635, %f2578, %f2587, %f2555;
	fma.rn.f32 	%f2636, %f2578, %f2588, %f2556;
	fma.rn.f32 	%f2637, %f2579, %f2581, %f2557;
	fma.rn.f32 	%f2638, %f2579, %f2582, %f2558;
	fma.rn.f32 	%f2639, %f2579, %f2583, %f2559;
	fma.rn.f32 	%f2640, %f2579, %f2584, %f2560;
	fma.rn.f32 	%f2641, %f2579, %f2585, %f2561;
	fma.rn.f32 	%f2642, %f2579, %f2586, %f2562;
	fma.rn.f32 	%f2643, %f2579, %f2587, %f2563;
	fma.rn.f32 	%f2644, %f2579, %f2588, %f2564;
	fma.rn.f32 	%f2645, %f2580, %f2581, %f2565;
	fma.rn.f32 	%f2646, %f2580, %f2582, %f2566;
	fma.rn.f32 	%f2647, %f2580, %f2583, %f2567;
	fma.rn.f32 	%f2648, %f2580, %f2584, %f2568;
	fma.rn.f32 	%f2649, %f2580, %f2585, %f2569;
	fma.rn.f32 	%f2650, %f2580, %f2586, %f2570;
	fma.rn.f32 	%f2651, %f2580, %f2587, %f2571;
	fma.rn.f32 	%f2652, %f2580, %f2588, %f2572;
	ld.shared.f32 	%f2653, [%r36+15360];
	ld.shared.f32 	%f2654, [%r36+15364];
	ld.shared.f32 	%f2655, [%r36+15368];
	ld.shared.f32 	%f2656, [%r36+15372];
	ld.shared.f32 	%f2657, [%r36+15376];
	ld.shared.f32 	%f2658, [%r36+15380];
	ld.shared.f32 	%f2659, [%r36+15384];
	ld.shared.f32 	%f2660, [%r36+15388];
	ld.shared.f32 	%f2661, [%r265+15360];
	ld.shared.f32 	%f2662, [%r265+15364];
	ld.shared.f32 	%f2663, [%r265+15368];
	ld.shared.f32 	%f2664, [%r265+15372];
	ld.shared.f32 	%f2665, [%r265+15376];
	ld.shared.f32 	%f2666, [%r265+15380];
	ld.shared.f32 	%f2667, [%r265+15384];
	ld.shared.f32 	%f2668, [%r265+15388];
	fma.rn.f32 	%f2669, %f2653, %f2661, %f2589;
	fma.rn.f32 	%f2670, %f2653, %f2662, %f2590;
	fma.rn.f32 	%f2671, %f2653, %f2663, %f2591;
	fma.rn.f32 	%f2672, %f2653, %f2664, %f2592;
	fma.rn.f32 	%f2673, %f2653, %f2665, %f2593;
	fma.rn.f32 	%f2674, %f2653, %f2666, %f2594;
	fma.rn.f32 	%f2675, %f2653, %f2667, %f2595;
	fma.rn.f32 	%f2676, %f2653, %f2668, %f2596;
	fma.rn.f32 	%f2677, %f2654, %f2661, %f2597;
	fma.rn.f32 	%f2678, %f2654, %f2662, %f2598;
	fma.rn.f32 	%f2679, %f2654, %f2663, %f2599;
	fma.rn.f32 	%f2680, %f2654, %f2664, %f2600;
	fma.rn.f32 	%f2681, %f2654, %f2665, %f2601;
	fma.rn.f32 	%f2682, %f2654, %f2666, %f2602;
	fma.rn.f32 	%f2683, %f2654, %f2667, %f2603;
	fma.rn.f32 	%f2684, %f2654, %f2668, %f2604;
	fma.rn.f32 	%f2685, %f2655, %f2661, %f2605;
	fma.rn.f32 	%f2686, %f2655, %f2662, %f2606;
	fma.rn.f32 	%f2687, %f2655, %f2663, %f2607;
	fma.rn.f32 	%f2688, %f2655, %f2664, %f2608;
	fma.rn.f32 	%f2689, %f2655, %f2665, %f2609;
	fma.rn.f32 	%f2690, %f2655, %f2666, %f2610;
	fma.rn.f32 	%f2691, %f2655, %f2667, %f2611;
	fma.rn.f32 	%f2692, %f2655, %f2668, %f2612;
	fma.rn.f32 	%f2693, %f2656, %f2661, %f2613;
	fma.rn.f32 	%f2694, %f2656, %f2662, %f2614;
	fma.rn.f32 	%f2695, %f2656, %f2663, %f2615;
	fma.rn.f32 	%f2696, %f2656, %f2664, %f2616;
	fma.rn.f32 	%f2697, %f2656, %f2665, %f2617;
	fma.rn.f32 	%f2698, %f2656, %f2666, %f2618;
	fma.rn.f32 	%f2699, %f2656, %f2667, %f2619;
	fma.rn.f32 	%f2700, %f2656, %f2668, %f2620;
	fma.rn.f32 	%f2701, %f2657, %f2661, %f2621;
	fma.rn.f32 	%f2702, %f2657, %f2662, %f2622;
	fma.rn.f32 	%f2703, %f2657, %f2663, %f2623;
	fma.rn.f32 	%f2704, %f2657, %f2664, %f2624;
	fma.rn.f32 	%f2705, %f2657, %f2665, %f2625;
	fma.rn.f32 	%f2706, %f2657, %f2666, %f2626;
	fma.rn.f32 	%f2707, %f2657, %f2667, %f2627;
	fma.rn.f32 	%f2708, %f2657, %f2668, %f2628;
	fma.rn.f32 	%f2709, %f2658, %f2661, %f2629;
	fma.rn.f32 	%f2710, %f2658, %f2662, %f2630;
	fma.rn.f32 	%f2711, %f2658, %f2663, %f2631;
	fma.rn.f32 	%f2712, %f2658, %f2664, %f2632;
	fma.rn.f32 	%f2713, %f2658, %f2665, %f2633;
	fma.rn.f32 	%f2714, %f2658, %f2666, %f2634;
	fma.rn.f32 	%f2715, %f2658, %f2667, %f2635;
	fma.rn.f32 	%f2716, %f2658, %f2668, %f2636;
	fma.rn.f32 	%f2717, %f2659, %f2661, %f2637;
	fma.rn.f32 	%f2718, %f2659, %f2662, %f2638;
	fma.rn.f32 	%f2719, %f2659, %f2663, %f2639;
	fma.rn.f32 	%f2720, %f2659, %f2664, %f2640;
	fma.rn.f32 	%f2721, %f2659, %f2665, %f2641;
	fma.rn.f32 	%f2722, %f2659, %f2666, %f2642;
	fma.rn.f32 	%f2723, %f2659, %f2667, %f2643;
	fma.rn.f32 	%f2724, %f2659, %f2668, %f2644;
	fma.rn.f32 	%f2725, %f2660, %f2661, %f2645;
	fma.rn.f32 	%f2726, %f2660, %f2662, %f2646;
	fma.rn.f32 	%f2727, %f2660, %f2663, %f2647;
	fma.rn.f32 	%f2728, %f2660, %f2664, %f2648;
	fma.rn.f32 	%f2729, %f2660, %f2665, %f2649;
	fma.rn.f32 	%f2730, %f2660, %f2666, %f2650;
	fma.rn.f32 	%f2731, %f2660, %f2667, %f2651;
	fma.rn.f32 	%f2732, %f2660, %f2668, %f2652;
	ld.shared.f32 	%f2733, [%r36+15872];
	ld.shared.f32 	%f2734, [%r36+15876];
	ld.shared.f32 	%f2735, [%r36+15880];
	ld.shared.f32 	%f2736, [%r36+15884];
	ld.shared.f32 	%f2737, [%r36+15888];
	ld.shared.f32 	%f2738, [%r36+15892];
	ld.shared.f32 	%f2739, [%r36+15896];
	ld.shared.f32 	%f2740, [%r36+15900];
	ld.shared.f32 	%f2741, [%r265+15872];
	ld.shared.f32 	%f2742, [%r265+15876];
	ld.shared.f32 	%f2743, [%r265+15880];
	ld.shared.f32 	%f2744, [%r265+15884];
	ld.shared.f32 	%f2745, [%r265+15888];
	ld.shared.f32 	%f2746, [%r265+15892];
	ld.shared.f32 	%f2747, [%r265+15896];
	ld.shared.f32 	%f2748, [%r265+15900];
	fma.rn.f32 	%f3052, %f2733, %f2741, %f2669;
	fma.rn.f32 	%f3051, %f2733, %f2742, %f2670;
	fma.rn.f32 	%f3050, %f2733, %f2743, %f2671;
	fma.rn.f32 	%f3049, %f2733, %f2744, %f2672;
	fma.rn.f32 	%f3048, %f2733, %f2745, %f2673;
	fma.rn.f32 	%f3047, %f2733, %f2746, %f2674;
	fma.rn.f32 	%f3046, %f2733, %f2747, %f2675;
	fma.rn.f32 	%f3045, %f2733, %f2748, %f2676;
	fma.rn.f32 	%f3044, %f2734, %f2741, %f2677;
	fma.rn.f32 	%f3043, %f2734, %f2742, %f2678;
	fma.rn.f32 	%f3042, %f2734, %f2743, %f2679;
	fma.rn.f32 	%f3041, %f2734, %f2744, %f2680;
	fma.rn.f32 	%f3040, %f2734, %f2745, %f2681;
	fma.rn.f32 	%f3039, %f2734, %f2746, %f2682;
	fma.rn.f32 	%f3038, %f2734, %f2747, %f2683;
	fma.rn.f32 	%f3037, %f2734, %f2748, %f2684;
	fma.rn.f32 	%f3036, %f2735, %f2741, %f2685;
	fma.rn.f32 	%f3035, %f2735, %f2742, %f2686;
	fma.rn.f32 	%f3034, %f2735, %f2743, %f2687;
	fma.rn.f32 	%f3033, %f2735, %f2744, %f2688;
	fma.rn.f32 	%f3032, %f2735, %f2745, %f2689;
	fma.rn.f32 	%f3031, %f2735, %f2746, %f2690;
	fma.rn.f32 	%f3030, %f2735, %f2747, %f2691;
	fma.rn.f32 	%f3029, %f2735, %f2748, %f2692;
	fma.rn.f32 	%f3028, %f2736, %f2741, %f2693;
	fma.rn.f32 	%f3027, %f2736, %f2742, %f2694;
	fma.rn.f32 	%f3026, %f2736, %f2743, %f2695;
	fma.rn.f32 	%f3025, %f2736, %f2744, %f2696;
	fma.rn.f32 	%f3024, %f2736, %f2745, %f2697;
	fma.rn.f32 	%f3023, %f2736, %f2746, %f2698;
	fma.rn.f32 	%f3022, %f2736, %f2747, %f2699;
	fma.rn.f32 	%f3021, %f2736, %f2748, %f2700;
	fma.rn.f32 	%f3020, %f2737, %f2741, %f2701;
	fma.rn.f32 	%f3019, %f2737, %f2742, %f2702;
	fma.rn.f32 	%f3018, %f2737, %f2743, %f2703;
	fma.rn.f32 	%f3017, %f2737, %f2744, %f2704;
	fma.rn.f32 	%f3016, %f2737, %f2745, %f2705;
	fma.rn.f32 	%f3015, %f2737, %f2746, %f2706;
	fma.rn.f32 	%f3014, %f2737, %f2747, %f2707;
	fma.rn.f32 	%f3013, %f2737, %f2748, %f2708;
	fma.rn.f32 	%f3012, %f2738, %f2741, %f2709;
	fma.rn.f32 	%f3011, %f2738, %f2742, %f2710;
	fma.rn.f32 	%f3010, %f2738, %f2743, %f2711;
	fma.rn.f32 	%f3009, %f2738, %f2744, %f2712;
	fma.rn.f32 	%f3008, %f2738, %f2745, %f2713;
	fma.rn.f32 	%f3007, %f2738, %f2746, %f2714;
	fma.rn.f32 	%f3006, %f2738, %f2747, %f2715;
	fma.rn.f32 	%f3005, %f2738, %f2748, %f2716;
	fma.rn.f32 	%f3053, %f2739, %f2741, %f2717;
	fma.rn.f32 	%f3054, %f2739, %f2742, %f2718;
	fma.rn.f32 	%f3055, %f2739, %f2743, %f2719;
	fma.rn.f32 	%f3056, %f2739, %f2744, %f2720;
	fma.rn.f32 	%f3057, %f2739, %f2745, %f2721;
	fma.rn.f32 	%f3058, %f2739, %f2746, %f2722;
	fma.rn.f32 	%f3059, %f2739, %f2747, %f2723;
	fma.rn.f32 	%f3060, %f2739, %f2748, %f2724;
	fma.rn.f32 	%f3061, %f2740, %f2741, %f2725;
	fma.rn.f32 	%f3062, %f2740, %f2742, %f2726;
	fma.rn.f32 	%f3063, %f2740, %f2743, %f2727;
	fma.rn.f32 	%f3064, %f2740, %f2744, %f2728;
	fma.rn.f32 	%f3065, %f2740, %f2745, %f2729;
	fma.rn.f32 	%f3066, %f2740, %f2746, %f2730;
	fma.rn.f32 	%f3067, %f2740, %f2747, %f2731;
	fma.rn.f32 	%f3068, %f2740, %f2748, %f2732;
	bar.sync 	0;
	add.s32 	%r336, %r336, 32;
	setp.lt.s32 	%p56, %r336, %r127;
	@%p56 bra 	$L__BB0_2;
$L__BB0_43:
	shl.b32 	%r266, %r4, 5;
	add.s32 	%r267, %r266, %r9;
	shl.b32 	%r268, %r7, 3;
	add.s32 	%r37, %r267, %r268;
	shl.b32 	%r269, %r5, 5;
	shl.b32 	%r270, %r8, 3;
	add.s32 	%r271, %r270, %r10;
	add.s32 	%r38, %r271, %r269;
	setp.lt.s32 	%p57, %r37, %r126;
	@%p57 bra 	$L__BB0_44;
	bra.uni 	$L__BB0_60;
$L__BB0_44:
	mul.lo.s32 	%r111, %r37, %r128;
	setp.ge.s32 	%p58, %r38, %r128;
	@%p58 bra 	$L__BB0_46;
	add.s32 	%r272, %r38, %r111;
	mul.wide.s32 	%rd43, %r272, 4;
	add.s64 	%rd44, %rd3, %rd43;
	ld.global.f32 	%f2749, [%rd44];
	mul.f32 	%f2750, %f194, %f2749;
	fma.rn.f32 	%f2751, %f193, %f3052, %f2750;
	st.global.f32 	[%rd44], %f2751;
$L__BB0_46:
	add.s32 	%r273, %r38, 1;
	setp.ge.s32 	%p59, %r273, %r128;
	cvt.s64.s32 	%rd45, %r111;
	cvt.s64.s32 	%rd46, %r38;
	add.s64 	%rd47, %rd46, %rd45;
	shl.b64 	%rd48, %rd47, 2;
	add.s64 	%rd4, %rd3, %rd48;
	@%p59 bra 	$L__BB0_48;
	ld.global.f32 	%f2752, [%rd4+4];
	mul.f32 	%f2753, %f194, %f2752;
	fma.rn.f32 	%f2754, %f193, %f3051, %f2753;
	st.global.f32 	[%rd4+4], %f2754;
$L__BB0_48:
	add.s32 	%r274, %r38, 2;
	setp.ge.s32 	%p60, %r274, %r128;
	@%p60 bra 	$L__BB0_50;
	ld.global.f32 	%f2755, [%rd4+8];
	mul.f32 	%f2756, %f194, %f2755;
	fma.rn.f32 	%f2757, %f193, %f3050, %f2756;
	st.global.f32 	[%rd4+8], %f2757;
$L__BB0_50:
	add.s32 	%r275, %r38, 3;
	setp.ge.s32 	%p61, %r275, %r128;
	@%p61 bra 	$L__BB0_52;
	ld.global.f32 	%f2758, [%rd4+12];
	mul.f32 	%f2759, %f194, %f2758;
	fma.rn.f32 	%f2760, %f193, %f3049, %f2759;
	st.global.f32 	[%rd4+12], %f2760;
$L__BB0_52:
	add.s32 	%r276, %r38, 4;
	setp.ge.s32 	%p62, %r276, %r128;
	@%p62 bra 	$L__BB0_54;
	ld.global.f32 	%f2761, [%rd4+16];
	mul.f32 	%f2762, %f194, %f2761;
	fma.rn.f32 	%f2763, %f193, %f3048, %f2762;
	st.global.f32 	[%rd4+16], %f2763;
$L__BB0_54:
	add.s32 	%r277, %r38, 5;
	setp.ge.s32 	%p63, %r277, %r128;
	@%p63 bra 	$L__BB0_56;
	ld.global.f32 	%f2764, [%rd4+20];
	mul.f32 	%f2765, %f194, %f2764;
	fma.rn.f32 	%f2766, %f193, %f3047, %f2765;
	st.global.f32 	[%rd4+20], %f2766;
$L__BB0_56:
	add.s32 	%r278, %r38, 6;
	setp.ge.s32 	%p64, %r278, %r128;
	@%p64 bra 	$L__BB0_58;
	ld.global.f32 	%f2767, [%rd4+24];
	mul.f32 	%f2768, %f194, %f2767;
	fma.rn.f32 	%f2769, %f193, %f3046, %f2768;
	st.global.f32 	[%rd4+24], %f2769;
$L__BB0_58:
	add.s32 	%r279, %r38, 7;
	setp.ge.s32 	%p65, %r279, %r128;
	@%p65 bra 	$L__BB0_60;
	ld.global.f32 	%f2770, [%rd4+28];
	mul.f32 	%f2771, %f194, %f2770;
	fma.rn.f32 	%f2772, %f193, %f3045, %f2771;
	st.global.f32 	[%rd4+28], %f2772;
$L__BB0_60:
	add.s32 	%r112, %r37, 1;
	setp.ge.s32 	%p66, %r112, %r126;
	@%p66 bra 	$L__BB0_77;
	mul.lo.s32 	%r113, %r112, %r128;
	setp.ge.s32 	%p67, %r38, %r128;
	@%p67 bra 	$L__BB0_63;
	add.s32 	%r280, %r38, %r113;
	mul.wide.s32 	%rd49, %r280, 4;
	add.s64 	%rd50, %rd3, %rd49;
	ld.global.f32 	%f2773, [%rd50];
	mul.f32 	%f2774, %f194, %f2773;
	fma.rn.f32 	%f2775, %f193, %f3044, %f2774;
	st.global.f32 	[%rd50], %f2775;
$L__BB0_63:
	add.s32 	%r281, %r38, 1;
	setp.ge.s32 	%p68, %r281, %r128;
	cvt.s64.s32 	%rd51, %r113;
	cvt.s64.s32 	%rd52, %r38;
	add.s64 	%rd53, %rd52, %rd51;
	shl.b64 	%rd54, %rd53, 2;
	add.s64 	%rd5, %rd3, %rd54;
	@%p68 bra 	$L__BB0_65;
	ld.global.f32 	%f2776, [%rd5+4];
	mul.f32 	%f2777, %f194, %f2776;
	fma.rn.f32 	%f2778, %f193, %f3043, %f2777;
	st.global.f32 	[%rd5+4], %f2778;
$L__BB0_65:
	add.s32 	%r282, %r38, 2;
	setp.ge.s32 	%p69, %r282, %r128;
	@%p69 bra 	$L__BB0_67;
	ld.global.f32 	%f2779, [%rd5+8];
	mul.f32 	%f2780, %f194, %f2779;
	fma.rn.f32 	%f2781, %f193, %f3042, %f2780;
	st.global.f32 	[%rd5+8], %f2781;
$L__BB0_67:
	add.s32 	%r283, %r38, 3;
	setp.ge.s32 	%p70, %r283, %r128;
	@%p70 bra 	$L__BB0_69;
	ld.global.f32 	%f2782, [%rd5+12];
	mul.f32 	%f2783, %f194, %f2782;
	fma.rn.f32 	%f2784, %f193, %f3041, %f2783;
	st.global.f32 	[%rd5+12], %f2784;
$L__BB0_69:
	add.s32 	%r284, %r38, 4;
	setp.ge.s32 	%p71, %r284, %r128;
	@%p71 bra 	$L__BB0_71;
	ld.global.f32 	%f2785, [%rd5+16];
	mul.f32 	%f2786, %f194, %f2785;
	fma.rn.f32 	%f2787, %f193, %f3040, %f2786;
	st.global.f32 	[%rd5+16], %f2787;
$L__BB0_71:
	add.s32 	%r285, %r38, 5;
	setp.ge.s32 	%p72, %r285, %r128;
	@%p72 bra 	$L__BB0_73;
	ld.global.f32 	%f2788, [%rd5+20];
	mul.f32 	%f2789, %f194, %f2788;
	fma.rn.f32 	%f2790, %f193, %f3039, %f2789;
	st.global.f32 	[%rd5+20], %f2790;
$L__BB0_73:
	add.s32 	%r286, %r38, 6;
	setp.ge.s32 	%p73, %r286, %r128;
	@%p73 bra 	$L__BB0_75;
	ld.global.f32 	%f2791, [%rd5+24];
	mul.f32 	%f2792, %f194, %f2791;
	fma.rn.f32 	%f2793, %f193, %f3038, %f2792;
	st.global.f32 	[%rd5+24], %f2793;
$L__BB0_75:
	add.s32 	%r287, %r38, 7;
	setp.ge.s32 	%p74, %r287, %r128;
	@%p74 bra 	$L__BB0_77;
	ld.global.f32 	%f2794, [%rd5+28];
	mul.f32 	%f2795, %f194, %f2794;
	fma.rn.f32 	%f2796, %f193, %f3037, %f2795;
	st.global.f32 	[%rd5+28], %f2796;
$L__BB0_77:
	add.s32 	%r114, %r37, 2;
	setp.ge.s32 	%p75, %r114, %r126;
	@%p75 bra 	$L__BB0_94;
	mul.lo.s32 	%r115, %r114, %r128;
	setp.ge.s32 	%p76, %r38, %r128;
	@%p76 bra 	$L__BB0_80;
	add.s32 	%r288, %r38, %r115;
	mul.wide.s32 	%rd55, %r288, 4;
	add.s64 	%rd56, %rd3, %rd55;
	ld.global.f32 	%f2797, [%rd56];
	mul.f32 	%f2798, %f194, %f2797;
	fma.rn.f32 	%f2799, %f193, %f3036, %f2798;
	st.global.f32 	[%rd56], %f2799;
$L__BB0_80:
	add.s32 	%r289, %r38, 1;
	setp.ge.s32 	%p77, %r289, %r128;
	cvt.s64.s32 	%rd57, %r115;
	cvt.s64.s32 	%rd58, %r38;
	add.s64 	%rd59, %rd58, %rd57;
	shl.b64 	%rd60, %rd59, 2;
	add.s64 	%rd6, %rd3, %rd60;
	@%p77 bra 	$L__BB0_82;
	ld.global.f32 	%f2800, [%rd6+4];
	mul.f32 	%f2801, %f194, %f2800;
	fma.rn.f32 	%f2802, %f193, %f3035, %f2801;
	st.global.f32 	[%rd6+4], %f2802;
$L__BB0_82:
	add.s32 	%r290, %r38, 2;
	setp.ge.s32 	%p78, %r290, %r128;
	@%p78 bra 	$L__BB0_84;
	ld.global.f32 	%f2803, [%rd6+8];
	mul.f32 	%f2804, %f194, %f2803;
	fma.rn.f32 	%f2805, %f193, %f3034, %f2804;
	st.global.f32 	[%rd6+8], %f2805;
$L__BB0_84:
	add.s32 	%r291, %r38, 3;
	setp.ge.s32 	%p79, %r291, %r128;
	@%p79 bra 	$L__BB0_86;
	ld.global.f32 	%f2806, [%rd6+12];
	mul.f32 	%f2807, %f194, %f2806;
	fma.rn.f32 	%f2808, %f193, %f3033, %f2807;
	st.global.f32 	[%rd6+12], %f2808;
$L__BB0_86:
	add.s32 	%r292, %r38, 4;
	setp.ge.s32 	%p80, %r292, %r128;
	@%p80 bra 	$L__BB0_88;
	ld.global.f32 	%f2809, [%rd6+16];
	mul.f32 	%f2810, %f194, %f2809;
	fma.rn.f32 	%f2811, %f193, %f3032, %f2810;
	st.global.f32 	[%rd6+16], %f2811;
$L__BB0_88:
	add.s32 	%r293, %r38, 5;
	setp.ge.s32 	%p81, %r293, %r128;
	@%p81 bra 	$L__BB0_90;
	ld.global.f32 	%f2812, [%rd6+20];
	mul.f32 	%f2813, %f194, %f2812;
	fma.rn.f32 	%f2814, %f193, %f3031, %f2813;
	st.global.f32 	[%rd6+20], %f2814;
$L__BB0_90:
	add.s32 	%r294, %r38, 6;
	setp.ge.s32 	%p82, %r294, %r128;
	@%p82 bra 	$L__BB0_92;
	ld.global.f32 	%f2815, [%rd6+24];
	mul.f32 	%f2816, %f194, %f2815;
	fma.rn.f32 	%f2817, %f193, %f3030, %f2816;
	st.global.f32 	[%rd6+24], %f2817;
$L__BB0_92:
	add.s32 	%r295, %r38, 7;
	setp.ge.s32 	%p83, %r295, %r128;
	@%p83 bra 	$L__BB0_94;
	ld.global.f32 	%f2818, [%rd6+28];
	mul.f32 	%f2819, %f194, %f2818;
	fma.rn.f32 	%f2820, %f193, %f3029, %f2819;
	st.global.f32 	[%rd6+28], %f2820;
$L__BB0_94:
	add.s32 	%r116, %r37, 3;
	setp.ge.s32 	%p84, %r116, %r126;
	@%p84 bra 	$L__BB0_111;
	mul.lo.s32 	%r117, %r116, %r128;
	setp.ge.s32 	%p85, %r38, %r128;
	@%p85 bra 	$L__BB0_97;
	add.s32 	%r296, %r38, %r117;
	mul.wide.s32 	%rd61, %r296, 4;
	add.s64 	%rd62, %rd3, %rd61;
	ld.global.f32 	%f2821, [%rd62];
	mul.f32 	%f2822, %f194, %f2821;
	fma.rn.f32 	%f2823, %f193, %f3028, %f2822;
	st.global.f32 	[%rd62], %f2823;
$L__BB0_97:
	add.s32 	%r297, %r38, 1;
	setp.ge.s32 	%p86, %r297, %r128;
	cvt.s64.s32 	%rd63, %r117;
	cvt.s64.s32 	%rd64, %r38;
	add.s64 	%rd65, %rd64, %rd63;
	shl.b64 	%rd66, %rd65, 2;
	add.s64 	%rd7, %rd3, %rd66;
	@%p86 bra 	$L__BB0_99;
	ld.global.f32 	%f2824, [%rd7+4];
	mul.f32 	%f2825, %f194, %f2824;
	fma.rn.f32 	%f2826, %f193, %f3027, %f2825;
	st.global.f32 	[%rd7+4], %f2826;
$L__BB0_99:
	add.s32 	%r298, %r38, 2;
	setp.ge.s32 	%p87, %r298, %r128;
	@%p87 bra 	$L__BB0_101;
	ld.global.f32 	%f2827, [%rd7+8];
	mul.f32 	%f2828, %f194, %f2827;
	fma.rn.f32 	%f2829, %f193, %f3026, %f2828;
	st.global.f32 	[%rd7+8], %f2829;
$L__BB0_101:
	add.s32 	%r299, %r38, 3;
	setp.ge.s32 	%p88, %r299, %r128;
	@%p88 bra 	$L__BB0_103;
	ld.global.f32 	%f2830, [%rd7+12];
	mul.f32 	%f2831, %f194, %f2830;
	fma.rn.f32 	%f2832, %f193, %f3025, %f2831;
	st.global.f32 	[%rd7+12], %f2832;
$L__BB0_103:
	add.s32 	%r300, %r38, 4;
	setp.ge.s32 	%p89, %r300, %r128;
	@%p89 bra 	$L__BB0_105;
	ld.global.f32 	%f2833, [%rd7+16];
	mul.f32 	%f2834, %f194, %f2833;
	fma.rn.f32 	%f2835, %f193, %f3024, %f2834;
	st.global.f32 	[%rd7+16], %f2835;
$L__BB0_105:
	add.s32 	%r301, %r38, 5;
	setp.ge.s32 	%p90, %r301, %r128;
	@%p90 bra 	$L__BB0_107;
	ld.global.f32 	%f2836, [%rd7+20];
	mul.f32 	%f2837, %f194, %f2836;
	fma.rn.f32 	%f2838, %f193, %f3023, %f2837;
	st.global.f32 	[%rd7+20], %f2838;
$L__BB0_107:
	add.s32 	%r302, %r38, 6;
	setp.ge.s32 	%p91, %r302, %r128;
	@%p91 bra 	$L__BB0_109;
	ld.global.f32 	%f2839, [%rd7+24];
	mul.f32 	%f2840, %f194, %f2839;
	fma.rn.f32 	%f2841, %f193, %f3022, %f2840;
	st.global.f32 	[%rd7+24], %f2841;
$L__BB0_109:
	add.s32 	%r303, %r38, 7;
	setp.ge.s32 	%p92, %r303, %r128;
	@%p92 bra 	$L__BB0_111;
	ld.global.f32 	%f2842, [%rd7+28];
	mul.f32 	%f2843, %f194, %f2842;
	fma.rn.f32 	%f2844, %f193, %f3021, %f2843;
	st.global.f32 	[%rd7+28], %f2844;
$L__BB0_111:
	add.s32 	%r118, %r37, 4;
	setp.ge.s32 	%p93, %r118, %r126;
	@%p93 bra 	$L__BB0_128;
	mul.lo.s32 	%r119, %r118, %r128;
	setp.ge.s32 	%p94, %r38, %r128;
	@%p94 bra 	$L__BB0_114;
	add.s32 	%r304, %r38, %r119;
	mul.wide.s32 	%rd67, %r304, 4;
	add.s64 	%rd68, %rd3, %rd67;
	ld.global.f32 	%f2845, [%rd68];
	mul.f32 	%f2846, %f194, %f2845;
	fma.rn.f32 	%f2847, %f193, %f3020, %f2846;
	st.global.f32 	[%rd68], %f2847;
$L__BB0_114:
	add.s32 	%r305, %r38, 1;
	setp.ge.s32 	%p95, %r305, %r128;
	cvt.s64.s32 	%rd69, %r119;
	cvt.s64.s32 	%rd70, %r38;
	add.s64 	%rd71, %rd70, %rd69;
	shl.b64 	%rd72, %rd71, 2;
	add.s64 	%rd8, %rd3, %rd72;
	@%p95 bra 	$L__BB0_116;
	ld.global.f32 	%f2848, [%rd8+4];
	mul.f32 	%f2849, %f194, %f2848;
	fma.rn.f32 	%f2850, %f193, %f3019, %f2849;
	st.global.f32 	[%rd8+4], %f2850;
$L__BB0_116:
	add.s32 	%r306, %r38, 2;
	setp.ge.s32 	%p96, %r306, %r128;
	@%p96 bra 	$L__BB0_118;
	ld.global.f32 	%f2851, [%rd8+8];
	mul.f32 	%f2852, %f194, %f2851;
	fma.rn.f32 	%f2853, %f193, %f3018, %f2852;
	st.global.f32 	[%rd8+8], %f2853;
$L__BB0_118:
	add.s32 	%r307, %r38, 3;
	setp.ge.s32 	%p97, %r307, %r128;
	@%p97 bra 	$L__BB0_120;
	ld.global.f32 	%f2854, [%rd8+12];
	mul.f32 	%f2855, %f194, %f2854;
	fma.rn.f32 	%f2856, %f193, %f3017, %f2855;
	st.global.f32 	[%rd8+12], %f2856;
$L__BB0_120:
	add.s32 	%r308, %r38, 4;
	setp.ge.s32 	%p98, %r308, %r128;
	@%p98 bra 	$L__BB0_122;
	ld.global.f32 	%f2857, [%rd8+16];
	mul.f32 	%f2858, %f194, %f2857;
	fma.rn.f32 	%f2859, %f193, %f3016, %f2858;
	st.global.f32 	[%rd8+16], %f2859;
$L__BB0_122:
	add.s32 	%r309, %r38, 5;
	setp.ge.s32 	%p99, %r309, %r128;
	@%p99 bra 	$L__BB0_124;
	ld.global.f32 	%f2860, [%rd8+20];
	mul.f32 	%f2861, %f194, %f2860;
	fma.rn.f32 	%f2862, %f193, %f3015, %f2861;
	st.global.f32 	[%rd8+20], %f2862;
$L__BB0_124:
	add.s32 	%r310, %r38, 6;
	setp.ge.s32 	%p100, %r310, %r128;
	@%p100 bra 	$L__BB0_126;
	ld.global.f32 	%f2863, [%rd8+24];
	mul.f32 	%f2864, %f194, %f2863;
	fma.rn.f32 	%f2865, %f193, %f3014, %f2864;
	st.global.f32 	[%rd8+24], %f2865;
$L__BB0_126:
	add.s32 	%r311, %r38, 7;
	setp.ge.s32 	%p101, %r311, %r128;
	@%p101 bra 	$L__BB0_128;
	ld.global.f32 	%f2866, [%rd8+28];
	mul.f32 	%f2867, %f194, %f2866;
	fma.rn.f32 	%f2868, %f193, %f3013, %f2867;
	st.global.f32 	[%rd8+28], %f2868;
$L__BB0_128:
	add.s32 	%r120, %r37, 5;
	setp.ge.s32 	%p102, %r120, %r126;
	@%p102 bra 	$L__BB0_145;
	mul.lo.s32 	%r121, %r120, %r128;
	setp.ge.s32 	%p103, %r38, %r128;
	@%p103 bra 	$L__BB0_131;
	add.s32 	%r312, %r38, %r121;
	mul.wide.s32 	%rd73, %r312, 4;
	add.s64 	%rd74, %rd3, %rd73;
	ld.global.f32 	%f2869, [%rd74];
	mul.f32 	%f2870, %f194, %f2869;
	fma.rn.f32 	%f2871, %f193, %f3012, %f2870;
	st.global.f32 	[%rd74], %f2871;
$L__BB0_131:
	add.s32 	%r313, %r38, 1;
	setp.ge.s32 	%p104, %r313, %r128;
	cvt.s64.s32 	%rd75, %r121;
	cvt.s64.s32 	%rd76, %r38;
	add.s64 	%rd77, %rd76, %rd75;
	shl.b64 	%rd78, %rd77, 2;
	add.s64 	%rd9, %rd3, %rd78;
	@%p104 bra 	$L__BB0_133;
	ld.global.f32 	%f2872, [%rd9+4];
	mul.f32 	%f2873, %f194, %f2872;
	fma.rn.f32 	%f2874, %f193, %f3011, %f2873;
	st.global.f32 	[%rd9+4], %f2874;
$L__BB0_133:
	add.s32 	%r314, %r38, 2;
	setp.ge.s32 	%p105, %r314, %r128;
	@%p105 bra 	$L__BB0_135;
	ld.global.f32 	%f2875, [%rd9+8];
	mul.f32 	%f2876, %f194, %f2875;
	fma.rn.f32 	%f2877, %f193, %f3010, %f2876;
	st.global.f32 	[%rd9+8], %f2877;
$L__BB0_135:
	add.s32 	%r315, %r38, 3;
	setp.ge.s32 	%p106, %r315, %r128;
	@%p106 bra 	$L__BB0_137;
	ld.global.f32 	%f2878, [%rd9+12];
	mul.f32 	%f2879, %f194, %f2878;
	fma.rn.f32 	%f2880, %f193, %f3009, %f2879;
	st.global.f32 	[%rd9+12], %f2880;
$L__BB0_137:
	add.s32 	%r316, %r38, 4;
	setp.ge.s32 	%p107, %r316, %r128;
	@%p107 bra 	$L__BB0_139;
	ld.global.f32 	%f2881, [%rd9+16];
	mul.f32 	%f2882, %f194, %f2881;
	fma.rn.f32 	%f2883, %f193, %f3008, %f2882;
	st.global.f32 	[%rd9+16], %f2883;
$L__BB0_139:
	add.s32 	%r317, %r38, 5;
	setp.ge.s32 	%p108, %r317, %r128;
	@%p108 bra 	$L__BB0_141;
	ld.global.f32 	%f2884, [%rd9+20];
	mul.f32 	%f2885, %f194, %f2884;
	fma.rn.f32 	%f2886, %f193, %f3007, %f2885;
	st.global.f32 	[%rd9+20], %f2886;
$L__BB0_141:
	add.s32 	%r318, %r38, 6;
	setp.ge.s32 	%p109, %r318, %r128;
	@%p109 bra 	$L__BB0_143;
	ld.global.f32 	%f2887, [%rd9+24];
	mul.f32 	%f2888, %f194, %f2887;
	fma.rn.f32 	%f2889, %f193, %f3006, %f2888;
	st.global.f32 	[%rd9+24], %f2889;
$L__BB0_143:
	add.s32 	%r319, %r38, 7;
	setp.ge.s32 	%p110, %r319, %r128;
	@%p110 bra 	$L__BB0_145;
	ld.global.f32 	%f2890, [%rd9+28];
	mul.f32 	%f2891, %f194, %f2890;
	fma.rn.f32 	%f2892, %f193, %f3005, %f2891;
	st.global.f32 	[%rd9+28], %f2892;
$L__BB0_145:
	add.s32 	%r122, %r37, 6;
	setp.ge.s32 	%p111, %r122, %r126;
	@%p111 bra 	$L__BB0_162;
	mul.lo.s32 	%r123, %r122, %r128;
	setp.ge.s32 	%p112, %r38, %r128;
	@%p112 bra 	$L__BB0_148;
	add.s32 	%r320, %r38, %r123;
	mul.wide.s32 	%rd79, %r320, 4;
	add.s64 	%rd80, %rd3, %rd79;
	ld.global.f32 	%f2893, [%rd80];
	mul.f32 	%f2894, %f194, %f2893;
	fma.rn.f32 	%f2895, %f193, %f3053, %f2894;
	st.global.f32 	[%rd80], %f2895;
$L__BB0_148:
	add.s32 	%r321, %r38, 1;
	setp.ge.s32 	%p113, %r321, %r128;
	cvt.s64.s32 	%rd81, %r123;
	cvt.s64.s32 	%rd82, %r38;
	add.s64 	%rd83, %rd82, %rd81;
	shl.b64 	%rd84, %rd83, 2;
	add.s64 	%rd10, %rd3, %rd84;
	@%p113 bra 	$L__BB0_150;
	ld.global.f32 	%f2896, [%rd10+4];
	mul.f32 	%f2897, %f194, %f2896;
	fma.rn.f32 	%f2898, %f193, %f3054, %f2897;
	st.global.f32 	[%rd10+4], %f2898;
$L__BB0_150:
	add.s32 	%r322, %r38, 2;
	setp.ge.s32 	%p114, %r322, %r128;
	@%p114 bra 	$L__BB0_152;
	ld.global.f32 	%f2899, [%rd10+8];
	mul.f32 	%f2900, %f194, %f2899;
	fma.rn.f32 	%f2901, %f193, %f3055, %f2900;
	st.global.f32 	[%rd10+8], %f2901;
$L__BB0_152:
	add.s32 	%r323, %r38, 3;
	setp.ge.s32 	%p115, %r323, %r128;
	@%p115 bra 	$L__BB0_154;
	ld.global.f32 	%f2902, [%rd10+12];
	mul.f32 	%f2903, %f194, %f2902;
	fma.rn.f32 	%f2904, %f193, %f3056, %f2903;
	st.global.f32 	[%rd10+12], %f2904;
$L__BB0_154:
	add.s32 	%r324, %r38, 4;
	setp.ge.s32 	%p116, %r324, %r128;
	@%p116 bra 	$L__BB0_156;
	ld.global.f32 	%f2905, [%rd10+16];
	mul.f32 	%f2906, %f194, %f2905;
	fma.rn.f32 	%f2907, %f193, %f3057, %f2906;
	st.global.f32 	[%rd10+16], %f2907;
$L__BB0_156:
	add.s32 	%r325, %r38, 5;
	setp.ge.s32 	%p117, %r325, %r128;
	@%p117 bra 	$L__BB0_158;
	ld.global.f32 	%f2908, [%rd10+20];
	mul.f32 	%f2909, %f194, %f2908;
	fma.rn.f32 	%f2910, %f193, %f3058, %f2909;
	st.global.f32 	[%rd10+20], %f2910;
$L__BB0_158:
	add.s32 	%r326, %r38, 6;
	setp.ge.s32 	%p118, %r326, %r128;
	@%p118 bra 	$L__BB0_160;
	ld.global.f32 	%f2911, [%rd10+24];
	mul.f32 	%f2912, %f194, %f2911;
	fma.rn.f32 	%f2913, %f193, %f3059, %f2912;
	st.global.f32 	[%rd10+24], %f2913;
$L__BB0_160:
	add.s32 	%r327, %r38, 7;
	setp.ge.s32 	%p119, %r327, %r128;
	@%p119 bra 	$L__BB0_162;
	ld.global.f32 	%f2914, [%rd10+28];
	mul.f32 	%f2915, %f194, %f2914;
	fma.rn.f32 	%f2916, %f193, %f3060, %f2915;
	st.global.f32 	[%rd10+28], %f2916;
$L__BB0_162:
	add.s32 	%r124, %r37, 7;
	setp.ge.s32 	%p120, %r124, %r126;
	@%p120 bra 	$L__BB0_179;
	mul.lo.s32 	%r125, %r124, %r128;
	setp.ge.s32 	%p121, %r38, %r128;
	@%p121 bra 	$L__BB0_165;
	add.s32 	%r328, %r38, %r125;
	mul.wide.s32 	%rd85, %r328, 4;
	add.s64 	%rd86, %rd3, %rd85;
	ld.global.f32 	%f2917, [%rd86];
	mul.f32 	%f2918, %f194, %f2917;
	fma.rn.f32 	%f2919, %f193, %f3061, %f2918;
	st.global.f32 	[%rd86], %f2919;
$L__BB0_165:
	add.s32 	%r329, %r38, 1;
	setp.ge.s32 	%p122, %r329, %r128;
	cvt.s64.s32 	%rd87, %r125;
	cvt.s64.s32 	%rd88, %r38;
	add.s64 	%rd89, %rd88, %rd87;
	shl.b64 	%rd90, %rd89, 2;
	add.s64 	%rd11, %rd3, %rd90;
	@%p122 bra 	$L__BB0_167;
	ld.global.f32 	%f2920, [%rd11+4];
	mul.f32 	%f2921, %f194, %f2920;
	fma.rn.f32 	%f2922, %f193, %f3062, %f2921;
	st.global.f32 	[%rd11+4], %f2922;
$L__BB0_167:
	add.s32 	%r330, %r38, 2;
	setp.ge.s32 	%p123, %r330, %r128;
	@%p123 bra 	$L__BB0_169;
	ld.global.f32 	%f2923, [%rd11+8];
	mul.f32 	%f2924, %f194, %f2923;
	fma.rn.f32 	%f2925, %f193, %f3063, %f2924;
	st.global.f32 	[%rd11+8], %f2925;
$L__BB0_169:
	add.s32 	%r331, %r38, 3;
	setp.ge.s32 	%p124, %r331, %r128;
	@%p124 bra 	$L__BB0_171;
	ld.global.f32 	%f2926, [%rd11+12];
	mul.f32 	%f2927, %f194, %f2926;
	fma.rn.f32 	%f2928, %f193, %f3064, %f2927;
	st.global.f32 	[%rd11+12], %f2928;
$L__BB0_171:
	add.s32 	%r332, %r38, 4;
	setp.ge.s32 	%p125, %r332, %r128;
	@%p125 bra 	$L__BB0_173;
	ld.global.f32 	%f2929, [%rd11+16];
	mul.f32 	%f2930, %f194, %f2929;
	fma.rn.f32 	%f2931, %f193, %f3065, %f2930;
	st.global.f32 	[%rd11+16], %f2931;
$L__BB0_173:
	add.s32 	%r333, %r38, 5;
	setp.ge.s32 	%p126, %r333, %r128;
	@%p126 bra 	$L__BB0_175;
	ld.global.f32 	%f2932, [%rd11+20];
	mul.f32 	%f2933, %f194, %f2932;
	fma.rn.f32 	%f2934, %f193, %f3066, %f2933;
	st.global.f32 	[%rd11+20], %f2934;
$L__BB0_175:
	add.s32 	%r334, %r38, 6;
	setp.ge.s32 	%p127, %r334, %r128;
	@%p127 bra 	$L__BB0_177;
	ld.global.f32 	%f2935, [%rd11+24];
	mul.f32 	%f2936, %f194, %f2935;
	fma.rn.f32 	%f2937, %f193, %f3067, %f2936;
	st.global.f32 	[%rd11+24], %f2937;
$L__BB0_177:
	add.s32 	%r335, %r38, 7;
	setp.ge.s32 	%p128, %r335, %r128;
	@%p128 bra 	$L__BB0_179;
	ld.global.f32 	%f2938, [%rd11+28];
	mul.f32 	%f2939, %f194, %f2938;
	fma.rn.f32 	%f2940, %f193, %f3068, %f2939;
	st.global.f32 	[%rd11+28], %f2940;
$L__BB0_179:
	ret;

}


// ===== COMPILED SASS (sm_100) =====

	.target	sm_100

	.elftype	@"ET_EXEC"


//--------------------- .note.nv.tkinfo           --------------------------
	.section	.note.nv.tkinfo,"",@"SHT_NOTE"
	.sectionflags	@"SHF_NOTE_NV_TKINFO"
	.tkinfo
        /*0018*/ 	.word	0x00000002
        /*0030*/ 	.string	""
        /*0030*/ 	.string	"ptxas"
        /*0030*/ 	.string	"Cuda compilation tools, release 13.0, V13.0.88"
        /*0030*/ 	.string	"Build cuda_13.0.r13.0/compiler.36424714_0"
        /*0030*/ 	.string	"-arch sm_100 -m 64 "



//--------------------- .note.nv.cuinfo           --------------------------
	.section	.note.nv.cuinfo,"",@"SHT_NOTE"
	.sectionflags	@"SHF_NOTE_NV_CUINFO"
        /*0018*/ 	.short	0x0002
        /*001a*/ 	.short	0x0064
        /*001c*/ 	.short	0x0082
	.zero		2


//--------------------- .nv.info                  --------------------------
	.section	.nv.info,"",@"SHT_CUDA_INFO"
	.align	4


	//----- nvinfo : EIATTR_REGCOUNT
	.align		4
        /*0000*/ 	.byte	0x04, 0x2f
        /*0002*/ 	.short	(.L_1 - .L_0)
	.align		4
.L_0:
        /*0004*/ 	.word	index@(_Z26sgemm_vec_transA_warptiledPKfS0_Pfiiiff)
        /*0008*/ 	.word	0x00000080


	//----- nvinfo : EIATTR_FRAME_SIZE
	.align		4
.L_1:
        /*000c*/ 	.byte	0x04, 0x11
        /*000e*/ 	.short	(.L_3 - .L_2)
	.align		4
.L_2:
        /*0010*/ 	.word	index@(_Z26sgemm_vec_transA_warptiledPKfS0_Pfiiiff)
        /*0014*/ 	.word	0x00000010


	//----- nvinfo : EIATTR_MIN_STACK_SIZE
	.align		4
.L_3:
        /*0018*/ 	.byte	0x04, 0x12
        /*001a*/ 	.short	(.L_5 - .L_4)
	.align		4
.L_4:
        /*001c*/ 	.word	index@(_Z26sgemm_vec_transA_warptiledPKfS0_Pfiiiff)
        /*0020*/ 	.word	0x00000010
.L_5:


//--------------------- .nv.compat                --------------------------
	.section	.nv.compat,"",@"SHT_CUDA_COMPAT_INFO"
	.align	4
        /*0000*/ 	.byte	0x02, 0x09, 0x00, 0x00, 0x02, 0x02, 0x01, 0x00, 0x02, 0x05, 0x05, 0x00, 0x03, 0x07, 0x01, 0x01
        /*0010*/ 	.byte	0x02, 0x03, 0x00, 0x00, 0x02, 0x06, 0x01, 0x00, 0x04, 0x0b, 0x08, 0x00, 0x09, 0x00, 0x00, 0x00
        /*0020*/ 	.byte	0x00, 0x00, 0x00, 0x00


//--------------------- .nv.info._Z26sgemm_vec_transA_warptiledPKfS0_Pfiiiff --------------------------
	.section	.nv.info._Z26sgemm_vec_transA_warptiledPKfS0_Pfiiiff,"",@"SHT_CUDA_INFO"
	.sectionflags	@""
	.align	4


	//----- nvinfo : EIATTR_CUDA_API_VERSION
	.align		4
        /*0000*/ 	.byte	0x04, 0x37
        /*0002*/ 	.short	(.L_7 - .L_6)
.L_6:
        /*0004*/ 	.word	0x00000082


	//----- nvinfo : EIATTR_KPARAM_INFO
	.align		4
.L_7:
        /*0008*/ 	.byte	0x04, 0x17
        /*000a*/ 	.short	(.L_9 - .L_8)
.L_8:
        /*000c*/ 	.word	0x00000000
        /*0010*/ 	.short	0x0007
        /*0012*/ 	.short	0x0028
        /*0014*/ 	.byte	0x00, 0xf0, 0x11, 0x00


	//----- nvinfo : EIATTR_KPARAM_INFO
	.align		4
.L_9:
        /*0018*/ 	.byte	0x04, 0x17
        /*001a*/ 	.short	(.L_11 - .L_10)
.L_10:
        /*001c*/ 	.word	0x00000000
        /*0020*/ 	.short	0x0006
        /*0022*/ 	.short	0x0024
        /*0024*/ 	.byte	0x00, 0xf0, 0x11, 0x00


	//----- nvinfo : EIATTR_KPARAM_INFO
	.align		4
.L_11:
        /*0028*/ 	.byte	0x04, 0x17
        /*002a*/ 	.short	(.L_13 - .L_12)
.L_12:
        /*002c*/ 	.word	0x00000000
        /*0030*/ 	.short	0x0005
        /*0032*/ 	.short	0x0020
        /*0034*/ 	.byte	0x00, 0xf0, 0x11, 0x00


	//----- nvinfo : EIATTR_KPARAM_INFO
	.align		4
.L_13:
        /*0038*/ 	.byte	0x04, 0x17
        /*003a*/ 	.short	(.L_15 - .L_14)
.L_14:
        /*003c*/ 	.word	0x00000000
        /*0040*/ 	.short	0x0004
        /*0042*/ 	.short	0x001c
        /*0044*/ 	.byte	0x00, 0xf0, 0x11, 0x00


	//----- nvinfo : EIATTR_KPARAM_INFO
	.align		4
.L_15:
        /*0048*/ 	.byte	0x04, 0x17
        /*004a*/ 	.short	(.L_17 - .L_16)
.L_16:
        /*004c*/ 	.word	0x00000000
        /*0050*/ 	.short	0x0003
        /*0052*/ 	.short	0x0018
        /*0054*/ 	.byte	0x00, 0xf0, 0x11, 0x00


	//----- nvinfo : EIATTR_KPARAM_INFO
	.align		4
.L_17:
        /*0058*/ 	.byte	0x04, 0x17
        /*005a*/ 	.short	(.L_19 - .L_18)
.L_18:
        /*005c*/ 	.word	0x00000000
        /*0060*/ 	.short	0x0002
        /*0062*/ 	.short	0x0010
        /*0064*/ 	.byte	0x00, 0xf5, 0x21, 0x00


	//----- nvinfo : EIATTR_KPARAM_INFO
	.align		4
.L_19:
        /*0068*/ 	.byte	0x04, 0x17
        /*006a*/ 	.short	(.L_21 - .L_20)
.L_20:
        /*006c*/ 	.word	0x00000000
        /*0070*/ 	.short	0x0001
        /*0072*/ 	.short	0x0008
        /*0074*/ 	.byte	0x00, 0xf5, 0x21, 0x00


	//----- nvinfo : EIATTR_KPARAM_INFO
	.align		4
.L_21:
        /*0078*/ 	.byte	0x04, 0x17
        /*007a*/ 	.short	(.L_23 - .L_22)
.L_22:
        /*007c*/ 	.word	0x00000000
        /*0080*/ 	.short	0x0000
        /*0082*/ 	.short	0x0000
        /*0084*/ 	.byte	0x00, 0xf5, 0x21, 0x00


	//----- nvinfo : EIATTR_SPARSE_MMA_MASK
	.align		4
.L_23:
        /*0088*/ 	.byte	0x03, 0x50
        /*008a*/ 	.short	0x0000


	//----- nvinfo : EIATTR_MAXREG_COUNT
	.align		4
        /*008c*/ 	.byte	0x03, 0x1b
        /*008e*/ 	.short	0x00ff


	//----- nvinfo : EIATTR_NUM_BARRIERS
	.align		4
        /*0090*/ 	.byte	0x02, 0x4c
        /*0092*/ 	.byte	0x01
	.zero		1


	//----- nvinfo : EIATTR_ANNOTATIONS
	.align		4
        /*0094*/ 	.byte	0x04, 0x55
        /*0096*/ 	.short	(.L_25 - .L_24)


	//   ....[0]....
.L_24:
        /*0098*/ 	.word	0x00000001
        /*009c*/ 	.byte	0x30, 0x03, 0x00, 0x00, 0x01, 0x00, 0x00, 0x00, 0x60, 0x03, 0x00, 0x00, 0x01, 0x00, 0x00, 0x00
        /*00ac*/ 	.byte	0x80, 0x03, 0x00, 0x00, 0x01, 0x00, 0x00, 0x00, 0xa0, 0x03, 0x00, 0x00, 0x01, 0x00, 0x00, 0x00
        /*00bc*/ 	.byte	0xe0, 0xa4, 0x00, 0x00, 0x01, 0x00, 0x00, 0x00, 0x00, 0xa5, 0x00, 0x00, 0x01, 0x00, 0x00, 0x00
        /*00cc*/ 	.byte	0x10, 0xa5, 0x00, 0x00, 0x01, 0x00, 0x00, 0x00, 0x20, 0xa5, 0x00, 0x00


	//----- nvinfo : EIATTR_MERCURY_ISA_VERSION
	.align		4
.L_25:
        /*00d8*/ 	.byte	0x03, 0x5f
        /*00da*/ 	.short	0x0101


	//----- nvinfo : EIATTR_VRC_CTA_INIT_COUNT
	.align		4
        /*00dc*/ 	.byte	0x02, 0x4a
	.zero		1
	.zero		1


	//----- nvinfo : EIATTR_EXIT_INSTR_OFFSETS
	.align		4
        /*00e0*/ 	.byte	0x04, 0x1c
        /*00e2*/ 	.short	(.L_27 - .L_26)


	//   ....[0]....
.L_26:
        /*00e4*/ 	.word	0x0000c880


	//   ....[1]....
        /*00e8*/ 	.word	0x0000ccd0


	//   ....[2]....
        /*00ec*/ 	.word	0x0000cd40


	//----- nvinfo : EIATTR_MAX_THREADS
	.align		4
.L_27:
        /*00f0*/ 	.byte	0x04, 0x05
        /*00f2*/ 	.short	(.L_29 - .L_28)
.L_28:
        /*00f4*/ 	.word	0x00000100
        /*00f8*/ 	.word	0x00000001
        /*00fc*/ 	.word	0x00000001


	//----- nvinfo : EIATTR_CRS_STACK_SIZE
	.align		4
.L_29:
        /*0100*/ 	.byte	0x04, 0x1e
        /*0102*/ 	.short	(.L_31 - .L_30)
.L_30:
        /*0104*/ 	.word	0x00000000


	//----- nvinfo : EIATTR_CBANK_PARAM_SIZE
	.align		4
.L_31:
        /*0108*/ 	.byte	0x03, 0x19
        /*010a*/ 	.short	0x002c


	//----- nvinfo : EIATTR_PARAM_CBANK
	.align		4
        /*010c*/ 	.byte	0x04, 0x0a
        /*010e*/ 	.short	(.L_33 - .L_32)
	.align		4
.L_32:
        /*0110*/ 	.word	index@(.nv.constant0._Z26sgemm_vec_transA_warptiledPKfS0_Pfiiiff)
        /*0114*/ 	.short	0x0380
        /*0116*/ 	.short	0x002c


	//----- nvinfo : EIATTR_SW_WAR
	.align		4
.L_33:
        /*0118*/ 	.byte	0x04, 0x36
        /*011a*/ 	.short	(.L_35 - .L_34)
.L_34:
        /*011c*/ 	.word	0x00000008
.L_35:


//--------------------- .nv.callgraph             --------------------------
	.section	.nv.callgraph,"",@"SHT_CUDA_CALLGRAPH"
	.align	4
	.sectionentsize	8
	.align		4
        /*0000*/ 	.word	0x00000000
	.align		4
        /*0004*/ 	.word	0xffffffff
	.align		4
        /*0008*/ 	.word	0x00000000
	.align		4
        /*000c*/ 	.word	0xfffffffe
	.align		4
        /*0010*/ 	.word	0x00000000
	.align		4
        /*0014*/ 	.word	0xfffffffd
	.align		4
        /*0018*/ 	.word	0x00000000
	.align		4
        /*001c*/ 	.word	0xfffffffc


//--------------------- .text._Z26sgemm_vec_transA_warptiledPKfS0_Pfiiiff --------------------------
	.section	.text._Z26sgemm_vec_transA_warptiledPKfS0_Pfiiiff,"ax",@progbits
	.align	128
        .global         _Z26sgemm_vec_transA_warptiledPKfS0_Pfiiiff
        .type           _Z26sgemm_vec_transA_warptiledPKfS0_Pfiiiff,@function
        .size           _Z26sgemm_vec_transA_warptiledPKfS0_Pfiiiff,(.L_x_35 - _Z26sgemm_vec_transA_warptiledPKfS0_Pfiiiff)
        .other          _Z26sgemm_vec_transA_warptiledPKfS0_Pfiiiff,@"STO_CUDA_ENTRY STV_DEFAULT"
_Z26sgemm_vec_transA_warptiledPKfS0_Pfiiiff:
.text._Z26sgemm_vec_transA_warptiledPKfS0_Pfiiiff:
[----:B------:R-:W0:Y:S01]  /*0000*/  LDC R1, c[0x0][0x37c] ;  /* 0x0000df00ff017b82 */ /* 0x000e220000000800 */
[----:B------:R-:W1:Y:S01]  /*0010*/  S2R R108, SR_TID.Y ;  /* 0x00000000006c7919 */ /* 0x000e620000002200 */
[----:B------:R-:W1:Y:S01]  /*0020*/  LDCU UR4, c[0x0][0x360] ;  /* 0x00006c00ff0477ac */ /* 0x000e620008000800 */
[----:B0-----:R-:W-:-:S05]  /*0030*/  IADD3 R1, PT, PT, R1, -0x10, RZ ;  /* 0xfffffff001017810 */ /* 0x001fca0007ffe0ff */
[----:B------:R-:W0:Y:S01]  /*0040*/  S2UR UR5, SR_CTAID.Y ;  /* 0x00000000000579c3 */ /* 0x000e220000002600 */
[----:B------:R-:W1:Y:S01]  /*0050*/  S2R R3, SR_TID.X ;  /* 0x0000000000037919 */ /* 0x000e620000002100 */
[----:B------:R-:W2:Y:S01]  /*0060*/  LDCU UR7, c[0x0][0x39c] ;  /* 0x00007380ff0777ac */ /* 0x000ea20008000800 */
[----:B------:R-:W-:Y:S01]  /*0070*/  HFMA2 R72, -RZ, RZ, 0, 0 ;  /* 0x00000000ff487431 */ /* 0x000fe200000001ff */
[----:B------:R-:W-:Y:S01]  /*0080*/  CS2R R62, SRZ ;  /* 0x00000000003e7805 */ /* 0x000fe2000001ff00 */
[----:B------:R-:W-:Y:S01]  /*0090*/  HFMA2 R106, -RZ, RZ, 0, 0 ;  /* 0x00000000ff6a7431 */ /* 0x000fe200000001ff */
[----:B------:R-:W-:Y:S01]  /*00a0*/  CS2R R56, SRZ ;  /* 0x0000000000387805 */ /* 0x000fe2000001ff00 */
[----:B------:R-:W-:Y:S01]  /*00b0*/  HFMA2 R100, -RZ, RZ, 0, 0 ;  /* 0x00000000ff647431 */ /* 0x000fe200000001ff */
[----:B------:R-:W3:Y:S01]  /*00c0*/  S2UR UR6, SR_CTAID.X ;  /* 0x00000000000679c3 */ /* 0x000ee20000002500 */
[----:B------:R-:W-:Y:S01]  /*00d0*/  HFMA2 R0, -RZ, RZ, 0, 0 ;  /* 0x00000000ff007431 */ /* 0x000fe200000001ff */
[----:B------:R-:W-:-:S02]  /*00e0*/  CS2R R58, SRZ ;  /* 0x00000000003a7805 */ /* 0x000fc4000001ff00 */
[----:B------:R-:W-:Y:S02]  /*00f0*/  CS2R R20, SRZ ;  /* 0x0000000000147805 */ /* 0x000fe4000001ff00 */
[----:B------:R-:W-:Y:S02]  /*0100*/  CS2R R14, SRZ ;  /* 0x00000000000e7805 */ /* 0x000fe4000001ff00 */
[----:B------:R-:W-:Y:S02]  /*0110*/  CS2R R6, SRZ ;  /* 0x0000000000067805 */ /* 0x000fe4000001ff00 */
[----:B------:R-:W-:Y:S02]  /*0120*/  CS2R R54, SRZ ;  /* 0x0000000000367805 */ /* 0x000fe4000001ff00 */
[----:B------:R-:W-:Y:S02]  /*0130*/  CS2R R52, SRZ ;  /* 0x0000000000347805 */ /* 0x000fe4000001ff00 */
[----:B------:R-:W-:-:S02]  /*0140*/  CS2R R22, SRZ ;  /* 0x0000000000167805 */ /* 0x000fc4000001ff00 */
[----:B------:R-:W-:Y:S02]  /*0150*/  CS2R R70, SRZ ;  /* 0x0000000000467805 */ /* 0x000fe4000001ff00 */
[----:B------:R-:W-:Y:S02]  /*0160*/  MOV R95, RZ ;  /* 0x000000ff005f7202 */ /* 0x000fe40000000f00 */
[----:B------:R-:W-:Y:S01]  /*0170*/  CS2R R50, SRZ ;  /* 0x0000000000327805 */ /* 0x000fe2000001ff00 */
[----:B--2---:R-:W-:Y:S01]  /*0180*/  UISETP.GE.AND UP0, UPT, UR7, 0x1, UPT ;  /* 0x000000010700788c */ /* 0x004fe2000bf06270 */
[----:B------:R-:W-:Y:S02]  /*0190*/  CS2R R16, SRZ ;  /* 0x0000000000107805 */ /* 0x000fe4000001ff00 */
[----:B------:R-:W-:Y:S02]  /*01a0*/  CS2R R8, SRZ ;  /* 0x0000000000087805 */ /* 0x000fe4000001ff00 */
[----:B------:R-:W-:-:S02]  /*01b0*/  CS2R R48, SRZ ;  /* 0x0000000000307805 */ /* 0x000fc4000001ff00 */
[----:B------:R-:W-:Y:S02]  /*01c0*/  MOV R105, RZ ;  /* 0x000000ff00697202 */ /* 0x000fe40000000f00 */
[----:B------:R-:W-:Y:S02]  /*01d0*/  CS2R R24, SRZ ;  /* 0x0000000000187805 */ /* 0x000fe4000001ff00 */
[----:B------:R-:W-:Y:S02]  /*01e0*/  CS2R R68, SRZ ;  /* 0x0000000000447805 */ /* 0x000fe4000001ff00 */
[----:B------:R-:W-:Y:S02]  /*01f0*/  CS2R R74, SRZ ;  /* 0x00000000004a7805 */ /* 0x000fe4000001ff00 */
[----:B------:R-:W-:Y:S02]  /*0200*/  CS2R R78, SRZ ;  /* 0x00000000004e7805 */ /* 0x000fe4000001ff00 */
[----:B------:R-:W-:-:S02]  /*0210*/  MOV R85, RZ ;  /* 0x000000ff00557202 */ /* 0x000fc40000000f00 */
[----:B------:R-:W-:Y:S02]  /*0220*/  CS2R R18, SRZ ;  /* 0x0000000000127805 */ /* 0x000fe4000001ff00 */
[----:B------:R-:W-:Y:S02]  /*0230*/  CS2R R10, SRZ ;  /* 0x00000000000a7805 */ /* 0x000fe4000001ff00 */
[----:B------:R-:W-:Y:S01]  /*0240*/  CS2R R46, SRZ ;  /* 0x00000000002e7805 */ /* 0x000fe2000001ff00 */
[----:B-1----:R-:W-:Y:S01]  /*0250*/  IMAD R108, R108, UR4, R3 ;  /* 0x000000046c6c7c24 */ /* 0x002fe2000f8e0203 */
[----:B------:R-:W-:Y:S02]  /*0260*/  CS2R R26, SRZ ;  /* 0x00000000001a7805 */ /* 0x000fe4000001ff00 */
[----:B------:R-:W-:Y:S02]  /*0270*/  CS2R R44, SRZ ;  /* 0x00000000002c7805 */ /* 0x000fe4000001ff00 */
[----:B------:R-:W-:-:S02]  /*0280*/  MOV R77, RZ ;  /* 0x000000ff004d7202 */ /* 0x000fc40000000f00 */
[----:B------:R-:W-:Y:S02]  /*0290*/  CS2R R2, SRZ ;  /* 0x0000000000027805 */ /* 0x000fe4000001ff00 */
[--C-:B------:R-:W-:Y:S02]  /*02a0*/  SHF.R.U32.HI R35, RZ, 0x5, R108.reuse ;  /* 0x00000005ff237819 */ /* 0x100fe4000001166c */
[----:B------:R-:W-:Y:S02]  /*02b0*/  CS2R R12, SRZ ;  /* 0x00000000000c7805 */ /* 0x000fe4000001ff00 */
[----:B------:R-:W-:Y:S02]  /*02c0*/  SHF.R.U32.HI R118, RZ, 0x3, R108 ;  /* 0x00000003ff767819 */ /* 0x000fe4000001166c */
[----:B------:R-:W-:Y:S02]  /*02d0*/  CS2R R60, SRZ ;  /* 0x00000000003c7805 */ /* 0x000fe4000001ff00 */
[----:B------:R-:W-:-:S02]  /*02e0*/  LOP3.LUT R5, R108, 0x7, RZ, 0xc0, !PT ;  /* 0x000000076c057812 */ /* 0x000fc400078ec0ff */
[----:B------:R-:W-:Y:S02]  /*02f0*/  CS2R R64, SRZ ;  /* 0x0000000000407805 */ /* 0x000fe4000001ff00 */
[----:B------:R-:W-:Y:S02]  /*0300*/  SHF.R.U32.HI R33, RZ, 0x7, R108 ;  /* 0x00000007ff217819 */ /* 0x000fe4000001166c */
[----:B------:R-:W-:Y:S02]  /*0310*/  CS2R R66, SRZ ;  /* 0x0000000000427805 */ /* 0x000fe4000001ff00 */
[----:B------:R-:W-:Y:S01]  /*0320*/  LOP3.LUT R4, R35, 0x3, RZ, 0xc0, !PT ;  /* 0x0000000323047812 */ /* 0x000fe200078ec0ff */
[----:B------:R1:W-:Y:S01]  /*0330*/  STL [R1], R5 ;  /* 0x0000000501007387 */ /* 0x0003e20000100800 */
[----:B------:R-:W-:Y:S01]  /*0340*/  LOP3.LUT R34, R118, 0x3, RZ, 0xc0, !PT ;  /* 0x0000000376227812 */ /* 0x000fe200078ec0ff */
[----:B------:R-:W2:Y:S02]  /*0350*/  LDCU.64 UR10, c[0x0][0x358] ;  /* 0x00006b00ff0a77ac */ /* 0x000ea40008000a00 */
[----:B------:R1:W-:Y:S01]  /*0360*/  STL [R1+0x8], R33 ;  /* 0x0000082101007387 */ /* 0x0003e20000100800 */
[----:B0-----:R-:W-:-:S03]  /*0370*/  USHF.L.U32 UR5, UR5, 0x7, URZ ;  /* 0x0000000705057899 */ /* 0x001fc600080006ff */
[----:B------:R1:W-:Y:S01]  /*0380*/  STL [R1+0x4], R4 ;  /* 0x0000040401007387 */ /* 0x0003e20000100800 */
[----:B---3--:R-:W-:-:S03]  /*0390*/  USHF.L.U32 UR6, UR6, 0x7, URZ ;  /* 0x0000000706067899 */ /* 0x008fc600080006ff */
[----:B------:R1:W-:Y:S01]  /*03a0*/  STL [R1+0xc], R34 ;  /* 0x00000c2201007387 */ /* 0x0003e20000100800 */
[----:B------:R-:W-:Y:S08]  /*03b0*/  BRA.U !UP0, `(.L_x_0) ;  /* 0x000000a108487547 */ /* 0x000ff0000b800000 */
[----:B-1----:R-:W0:Y:S01]  /*03c0*/  LDC R4, c[0x0][0x364] ;  /* 0x0000d900ff047b82 */ /* 0x002e220000000800 */
[----:B------:R-:W-:-:S07]  /*03d0*/  MOV R63, RZ ;  /* 0x000000ff003f7202 */ /* 0x000fce0000000f00 */
[----:B------:R-:W1:Y:S01]  /*03e0*/  S2UR UR8, SR_CgaCtaId ;  /* 0x00000000000879c3 */ /* 0x000e620000008800 */
[----:B0-----:R-:W-:Y:S01]  /*03f0*/  IMAD R4, R4, UR4, RZ ;  /* 0x0000000404047c24 */ /* 0x001fe2000f8e02ff */
[----:B------:R-:W-:Y:S02]  /*0400*/  UMOV UR4, 0x400 ;  /* 0x0000040000047882 */ /* 0x000fe40000000000 */
[----:B------:R-:W-:Y:S01]  /*0410*/  UIADD3 UR7, UPT, UPT, UR4, 0x4000, URZ ;  /* 0x0000400004077890 */ /* 0x000fe2000fffe0ff */
[----:B------:R-:W0:Y:S01]  /*0420*/  I2F.U32.RP R5, R4 ;  /* 0x0000000400057306 */ /* 0x000e220000209000 */
[-C--:B------:R-:W-:Y:S02]  /*0430*/  IADD3 R119, PT, PT, R108, R4.reuse, RZ ;  /* 0x000000046c777210 */ /* 0x080fe40007ffe0ff */
[----:B------:R-:W-:Y:S01]  /*0440*/  IADD3 R31, PT, PT, RZ, -R4, RZ ;  /* 0x80000004ff1f7210 */ /* 0x000fe20007ffe0ff */
[----:B-1----:R-:W-:Y:S01]  /*0450*/  ULEA UR7, UR8, UR7, 0x18 ;  /* 0x0000000708077291 */ /* 0x002fe2000f8ec0ff */
[C---:B------:R-:W-:Y:S01]  /*0460*/  ISETP.GE.U32.AND P0, PT, R119.reuse, 0x400, PT ;  /* 0x000004007700780c */ /* 0x040fe20003f06070 */
[----:B------:R-:W-:Y:S01]  /*0470*/  ULEA UR4, UR8, UR4, 0x18 ;  /* 0x0000000408047291 */ /* 0x000fe2000f8ec0ff */
[----:B------:R-:W-:-:S02]  /*0480*/  VIMNMX.U32 R30, PT, PT, R119, 0x400, !PT ;  /* 0x00000400771e7848 */ /* 0x000fc40007fe0000 */
[----:B------:R-:W-:Y:S02]  /*0490*/  SEL R121, RZ, 0x1, P0 ;  /* 0x00000001ff797807 */ /* 0x000fe40000000000 */
[C---:B------:R-:W-:Y:S02]  /*04a0*/  ISETP.NE.U32.AND P2, PT, R4.reuse, RZ, PT ;  /* 0x000000ff0400720c */ /* 0x040fe40003f45070 */
[----:B------:R-:W-:Y:S01]  /*04b0*/  LEA R124, R35, UR7, 0x9 ;  /* 0x00000007237c7c11 */ /* 0x000fe2000f8e48ff */
[----:B0-----:R-:W0:Y:S01]  /*04c0*/  MUFU.RCP R5, R5 ;  /* 0x0000000500057308 */ /* 0x001e220000001000 */
[----:B------:R-:W-:Y:S02]  /*04d0*/  IADD3 R120, PT, PT, R4, R119, RZ ;  /* 0x0000007704787210 */ /* 0x000fe40007ffe0ff */
[----:B------:R-:W-:Y:S02]  /*04e0*/  SHF.R.U32.HI R117, RZ, 0x3, R119 ;  /* 0x00000003ff757819 */ /* 0x000fe40000011677 */
[----:B------:R-:W-:-:S02]  /*04f0*/  SHF.L.U32 R116, R120, 0x2, RZ ;  /* 0x0000000278747819 */ /* 0x000fc400000006ff */
[----:B------:R-:W-:Y:S02]  /*0500*/  LEA.HI R115, R120, UR5, RZ, 0x1d ;  /* 0x0000000578737c11 */ /* 0x000fe4000f8fe8ff */
[----:B------:R-:W-:Y:S02]  /*0510*/  LOP3.LUT R114, R116, 0x7c, RZ, 0xc0, !PT ;  /* 0x0000007c74727812 */ /* 0x000fe400078ec0ff */
[----:B------:R-:W-:Y:S02]  /*0520*/  IADD3 R109, PT, PT, R4, R120, RZ ;  /* 0x00000078046d7210 */ /* 0x000fe40007ffe0ff */
[----:B------:R-:W-:Y:S02]  /*0530*/  LOP3.LUT R116, R116, 0x1c, RZ, 0xc0, !PT ;  /* 0x0000001c74747812 */ /* 0x000fe400078ec0ff */
[----:B------:R-:W-:Y:S02]  /*0540*/  IADD3 R114, PT, PT, R114, UR6, RZ ;  /* 0x0000000672727c10 */ /* 0x000fe4000fffe0ff */
[----:B0-----:R-:W-:-:S02]  /*0550*/  IADD3 R28, PT, PT, R5, 0xffffffe, RZ ;  /* 0x0ffffffe051c7810 */ /* 0x001fc40007ffe0ff */
[----:B------:R-:W-:Y:S02]  /*0560*/  IADD3 R5, PT, PT, R30, -R119, -R121 ;  /* 0x800000771e057210 */ /* 0x000fe40007ffe879 */
[----:B------:R0:W1:Y:S01]  /*0570*/  F2I.FTZ.U32.TRUNC.NTZ R29, R28 ;  /* 0x0000001c001d7305 */ /* 0x000062000021f000 */
[----:B------:R-:W-:-:S04]  /*0580*/  SHF.R.U32.HI R30, RZ, 0x5, R120 ;  /* 0x00000005ff1e7819 */ /* 0x000fc80000011678 */
[----:B------:R-:W-:Y:S02]  /*0590*/  LEA R122, R30, UR7, 0x9 ;  /* 0x000000071e7a7c11 */ /* 0x000fe4000f8e48ff */
[----:B0-----:R-:W-:Y:S01]  /*05a0*/  MOV R28, RZ ;  /* 0x000000ff001c7202 */ /* 0x001fe20000000f00 */
[----:B-1----:R-:W-:-:S04]  /*05b0*/  IMAD R31, R31, R29, RZ ;  /* 0x0000001d1f1f7224 */ /* 0x002fc800078e02ff */
[----:B------:R-:W-:Y:S01]  /*05c0*/  IMAD.HI.U32 R32, R29, R31, R28 ;  /* 0x0000001f1d207227 */ /* 0x000fe200078e001c */
[----:B------:R-:W-:-:S04]  /*05d0*/  SHF.R.U32.HI R31, RZ, 0x5, R119 ;  /* 0x00000005ff1f7819 */ /* 0x000fc80000011677 */
[----:B------:R-:W-:Y:S01]  /*05e0*/  LEA R123, R31, UR7, 0x9 ;  /* 0x000000071f7b7c11 */ /* 0x000fe2000f8e48ff */
[----:B------:R-:W-:-:S05]  /*05f0*/  IMAD.HI.U32 R32, R32, R5, RZ ;  /* 0x0000000520207227 */ /* 0x000fca00078e00ff */
[----:B------:R-:W-:-:S05]  /*0600*/  IADD3 R28, PT, PT, -R32, RZ, RZ ;  /* 0x000000ff201c7210 */ /* 0x000fca0007ffe1ff */
[----:B------:R-:W-:Y:S01]  /*0610*/  IMAD R5, R4, R28, R5 ;  /* 0x0000001c04057224 */ /* 0x000fe200078e0205 */
[----:B------:R-:W-:-:S04]  /*0620*/  SHF.L.U32 R28, R108, 0x4, RZ ;  /* 0x000000046c1c7819 */ /* 0x000fc800000006ff */
[----:B------:R-:W-:Y:S02]  /*0630*/  ISETP.GE.U32.AND P0, PT, R5, R4, PT ;  /* 0x000000040500720c */ /* 0x000fe40003f06070 */
[----:B------:R-:W-:Y:S02]  /*0640*/  LOP3.LUT R29, R28, 0x1f0, RZ, 0xc0, !PT ;  /* 0x000001f01c1d7812 */ /* 0x000fe400078ec0ff */
[----:B------:R-:W-:Y:S02]  /*0650*/  SHF.L.U32 R28, R119, 0x4, RZ ;  /* 0x00000004771c7819 */ /* 0x000fe400000006ff */
[----:B------:R-:W-:Y:S02]  /*0660*/  IADD3 R124, PT, PT, R124, R29, RZ ;  /* 0x0000001d7c7c7210 */ /* 0x000fe40007ffe0ff */
[----:B------:R-:W-:Y:S02]  /*0670*/  LOP3.LUT R28, R28, 0x1f0, RZ, 0xc0, !PT ;  /* 0x000001f01c1c7812 */ /* 0x000fe400078ec0ff */
[----:B------:R-:W-:-:S02]  /*0680*/  SHF.L.U32 R29, R120, 0x4, RZ ;  /* 0x00000004781d7819 */ /* 0x000fc400000006ff */
[----:B------:R-:W-:Y:S02]  /*0690*/  IADD3 R123, PT, PT, R123, R28, RZ ;  /* 0x0000001c7b7b7210 */ /* 0x000fe40007ffe0ff */
[----:B------:R-:W-:Y:S02]  /*06a0*/  @P0 IADD3 R5, PT, PT, -R4, R5, RZ ;  /* 0x0000000504050210 */ /* 0x000fe40007ffe1ff */
[----:B------:R-:W-:Y:S02]  /*06b0*/  @P0 IADD3 R32, PT, PT, R32, 0x1, RZ ;  /* 0x0000000120200810 */ /* 0x000fe40007ffe0ff */
[----:B------:R-:W-:Y:S02]  /*06c0*/  ISETP.GE.U32.AND P1, PT, R5, R4, PT ;  /* 0x000000040500720c */ /* 0x000fe40003f26070 */
[----:B------:R-:W-:Y:S02]  /*06d0*/  SHF.L.U32 R5, R108, 0xb, RZ ;  /* 0x0000000b6c057819 */ /* 0x000fe400000006ff */
[----:B------:R-:W-:-:S02]  /*06e0*/  SHF.L.U32 R28, R119, 0xb, RZ ;  /* 0x0000000b771c7819 */ /* 0x000fc400000006ff */
[----:B------:R-:W-:Y:S02]  /*06f0*/  LOP3.LUT R5, R5, 0x3800, RZ, 0xc0, !PT ;  /* 0x0000380005057812 */ /* 0x000fe400078ec0ff */
[----:B------:R-:W-:Y:S02]  /*0700*/  LOP3.LUT R28, R28, 0x3800, RZ, 0xc0, !PT ;  /* 0x000038001c1c7812 */ /* 0x000fe400078ec0ff */
[----:B------:R-:W-:Y:S02]  /*0710*/  IADD3 R5, PT, PT, R5, UR4, RZ ;  /* 0x0000000405057c10 */ /* 0x000fe4000fffe0ff */
[----:B------:R-:W-:Y:S02]  /*0720*/  IADD3 R110, PT, PT, R28, UR4, RZ ;  /* 0x000000041c6e7c10 */ /* 0x000fe4000fffe0ff */
[----:B------:R-:W-:Y:S02]  /*0730*/  @P1 IADD3 R32, PT, PT, R32, 0x1, RZ ;  /* 0x0000000120201810 */ /* 0x000fe40007ffe0ff */
[----:B------:R-:W-:-:S02]  /*0740*/  @!P2 LOP3.LUT R32, RZ, R4, RZ, 0x33, !PT ;  /* 0x00000004ff20a212 */ /* 0x000fc400078e33ff */
[----:B------:R-:W-:Y:S02]  /*0750*/  LEA R111, R118, R5, 0x2 ;  /* 0x00000005766f7211 */ /* 0x000fe400078e10ff */
[----:B------:R-:W-:Y:S02]  /*0760*/  IADD3 R121, PT, PT, R121, R32, RZ ;  /* 0x0000002079797210 */ /* 0x000fe40007ffe0ff */
[----:B------:R-:W-:Y:S02]  /*0770*/  SHF.L.U32 R5, R108, 0x2, RZ ;  /* 0x000000026c057819 */ /* 0x000fe400000006ff */
[----:B------:R-:W-:Y:S02]  /*0780*/  SHF.L.U32 R28, R119, 0x2, RZ ;  /* 0x00000002771c7819 */ /* 0x000fe400000006ff */
[----:B------:R-:W-:Y:S02]  /*0790*/  LOP3.LUT R29, R29, 0x1f0, RZ, 0xc0, !PT ;  /* 0x000001f01d1d7812 */ /* 0x000fe400078ec0ff */
[----:B------:R-:W-:-:S02]  /*07a0*/  LOP3.LUT R113, R5, 0x7c, RZ, 0xc0, !PT ;  /* 0x0000007c05717812 */ /* 0x000fc400078ec0ff */
[----:B------:R-:W-:Y:S02]  /*07b0*/  LOP3.LUT R112, R28, 0x7c, RZ, 0xc0, !PT ;  /* 0x0000007c1c707812 */ /* 0x000fe400078ec0ff */
[----:B------:R-:W-:Y:S02]  /*07c0*/  IADD3 R107, PT, PT, R121, 0x1, RZ ;  /* 0x00000001796b7810 */ /* 0x000fe40007ffe0ff */
[----:B------:R-:W-:Y:S02]  /*07d0*/  IADD3 R122, PT, PT, R122, R29, RZ ;  /* 0x0000001d7a7a7210 */ /* 0x000fe40007ffe0ff */
[----:B------:R-:W-:Y:S02]  /*07e0*/  LEA R29, R33, R34, 0x2 ;  /* 0x00000022211d7211 */ /* 0x000fe400078e10ff */
[----:B------:R-:W-:Y:S02]  /*07f0*/  LEA R110, R117, R110, 0x2 ;  /* 0x0000006e756e7211 */ /* 0x000fe400078e10ff */
[----:B------:R-:W-:-:S02]  /*0800*/  IADD3 R118, PT, PT, R118, UR5, RZ ;  /* 0x0000000576767c10 */ /* 0x000fc4000fffe0ff */
[----:B------:R-:W-:Y:S02]  /*0810*/  IADD3 R113, PT, PT, R113, UR6, RZ ;  /* 0x0000000671717c10 */ /* 0x000fe4000fffe0ff */
[----:B------:R-:W-:Y:S02]  /*0820*/  IADD3 R117, PT, PT, R117, UR5, RZ ;  /* 0x0000000575757c10 */ /* 0x000fe4000fffe0ff */
[----:B------:R-:W-:Y:S02]  /*0830*/  LOP3.LUT R125, R28, 0x1c, RZ, 0xc0, !PT ;  /* 0x0000001c1c7d7812 */ /* 0x000fe400078ec0ff */
[----:B------:R-:W-:Y:S02]  /*0840*/  IADD3 R112, PT, PT, R112, UR6, RZ ;  /* 0x0000000670707c10 */ /* 0x000fe4000fffe0ff */
[----:B------:R-:W-:Y:S02]  /*0850*/  LOP3.LUT R107, R107, 0x3, RZ, 0xc0, !PT ;  /* 0x000000036b6b7812 */ /* 0x000fe400078ec0ff */
[----:B------:R-:W-:-:S02]  /*0860*/  LOP3.LUT R5, R5, 0x1c, RZ, 0xc0, !PT ;  /* 0x0000001c05057812 */ /* 0x000fc400078ec0ff */
[----:B------:R-:W-:Y:S01]  /*0870*/  LEA R5, R29, UR4, 0x5 ;  /* 0x000000041d057c11 */ /* 0x000fe2000f8e28ff */
[----:B------:R-:W-:-:S06]  /*0880*/  UMOV UR4, URZ ;  /* 0x000000ff00047c82 */ /* 0x000fcc0008000000 */
.L_x_19:
[----:B------:R-:W-:Y:S01]  /*0890*/  ISETP.GT.U32.AND P0, PT, R108, 0x3ff, PT ;  /* 0x000003ff6c00780c */ /* 0x000fe20003f04070 */
[----:B------:R-:W0:Y:S01]  /*08a0*/  LDCU UR9, c[0x0][0x3a0] ;  /* 0x00007400ff0977ac */ /* 0x000e220008000800 */
[----:B------:R-:W-:Y:S01]  /*08b0*/  BSSY.RECONVERGENT B0, `(.L_x_1) ;  /* 0x0000132000007945 */ /* 0x000fe20003800200 */
[----:B------:R-:W1:Y:S01]  /*08c0*/  LDCU UR14, c[0x0][0x39c] ;  /* 0x00007380ff0e77ac */ /* 0x000e620008000800 */
[----:B------:R-:W3:Y:S09]  /*08d0*/  LDCU.64 UR12, c[0x0][0x398] ;  /* 0x00007300ff0c77ac */ /* 0x000ef20008000a00 */
[----:B------:R-:W-:Y:S05]  /*08e0*/  @P0 BRA `(.L_x_2) ;  /* 0x0000001000b80947 */ /* 0x000fea0003800000 */
[----:B------:R-:W-:Y:S01]  /*08f0*/  ISETP.NE.AND P2, PT, R107, RZ, PT ;  /* 0x000000ff6b00720c */ /* 0x000fe20003f45270 */
[----:B------:R-:W-:Y:S01]  /*0900*/  BSSY.RECONVERGENT B1, `(.L_x_3) ;  /* 0x0000040000017945 */ /* 0x000fe20003800200 */
[----:B------:R-:W-:-:S11]  /*0910*/  MOV R73, R108 ;  /* 0x0000006c00497202 */ /* 0x000fd60000000f00 */
[----:B------:R-:W-:Y:S05]  /*0920*/  @!P2 BRA `(.L_x_4) ;  /* 0x0000000000f4a947 */ /* 0x000fea0003800000 */
[----:B------:R-:W4:Y:S01]  /*0930*/  LDC.64 R32, c[0x0][0x398] ;  /* 0x0000e600ff207b82 */ /* 0x000f220000000a00 */
[----:B------:R-:W-:Y:S01]  /*0940*/  SHF.L.U32 R28, R108, 0x2, RZ ;  /* 0x000000026c1c7819 */ /* 0x000fe200000006ff */
[----:B------:R-:W-:Y:S01]  /*0950*/  BSSY.RECONVERGENT B2, `(.L_x_5) ;  /* 0x0000010000027945 */ /* 0x000fe20003800200 */
[----:B------:R-:W-:Y:S02]  /*0960*/  ISETP.NE.AND P1, PT, R107, 0x1, PT ;  /* 0x000000016b00780c */ /* 0x000fe40003f25270 */
[----:B------:R-:W-:-:S04]  /*0970*/  LOP3.LUT R28, R28, 0x1c, RZ, 0xc0, !PT ;  /* 0x0000001c1c1c7812 */ /* 0x000fc800078ec0ff */
[----:B------:R-:W-:-:S04]  /*0980*/  IADD3 R31, PT, PT, R28, UR4, RZ ;  /* 0x000000041c1f7c10 */ /* 0x000fc8000fffe0ff */
[----:B------:R-:W-:-:S04]  /*0990*/  IADD3 R28, PT, PT, R31, 0x3, RZ ;  /* 0x000000031f1c7810 */ /* 0x000fc80007ffe0ff */
[----:B----4-:R-:W-:-:S04]  /*09a0*/  ISETP.GE.AND P0, PT, R28, R33, PT ;  /* 0x000000211c00720c */ /* 0x010fc80003f06270 */
[----:B------:R-:W-:-:S13]  /*09b0*/  ISETP.GE.OR P0, PT, R118, R32, P0 ;  /* 0x000000207600720c */ /* 0x000fda0000706670 */
[----:B------:R-:W-:Y:S05]  /*09c0*/  @P0 BRA `(.L_x_6) ;  /* 0x0000000000200947 */ /* 0x000fea0003800000 */
[----:B------:R-:W4:Y:S01]  /*09d0*/  LDC.64 R28, c[0x0][0x380] ;  /* 0x0000e000ff1c7b82 */ /* 0x000f220000000a00 */
[----:B------:R-:W-:-:S04]  /*09e0*/  IMAD R31, R118, R33, R31 ;  /* 0x00000021761f7224 */ /* 0x000fc800078e021f */
[----:B----4-:R-:W-:-:S06]  /*09f0*/  IMAD.WIDE.U32 R28, R31, 0x4, R28 ;  /* 0x000000041f1c7825 */ /* 0x010fcc00078e001c */
[----:B--2---:R-:W2:Y:S04]  /*0a00*/  LDG.E.128.CONSTANT R28, desc[UR10][R28.64] ;  /* 0x0000000a1c1c7981 */ /* 0x004ea8000c1e9d00 */
[----:B--2---:R4:W-:Y:S04]  /*0a10*/  STS [R111], R28 ;  /* 0x0000001c6f007388 */ /* 0x0049e80000000800 */
[----:B------:R4:W-:Y:S04]  /*0a20*/  STS [R111+0x200], R29 ;  /* 0x0002001d6f007388 */ /* 0x0009e80000000800 */
[----:B------:R4:W-:Y:S04]  /*0a30*/  STS [R111+0x400], R30 ;  /* 0x0004001e6f007388 */ /* 0x0009e80000000800 */
[----:B------:R4:W-:Y:S02]  /*0a40*/  STS [R111+0x600], R31 ;  /* 0x0006001f6f007388 */ /* 0x0009e40000000800 */
.L_x_6:
[----:B0123--:R-:W-:Y:S05]  /*0a50*/  BSYNC.RECONVERGENT B2 ;  /* 0x0000000000027941 */ /* 0x00ffea0003800200 */
.L_x_5:
[----:B------:R-:W-:Y:S01]  /*0a60*/  MOV R73, R119 ;  /* 0x0000007700497202 */ /* 0x000fe20000000f00 */
[----:B------:R-:W-:Y:S06]  /*0a70*/  @!P1 BRA `(.L_x_4) ;  /* 0x0000000000a09947 */ /* 0x000fec0003800000 */
[----:B----4-:R-:W-:Y:S01]  /*0a80*/  IADD3 R30, PT, PT, R125, UR4, RZ ;  /* 0x000000047d1e7c10 */ /* 0x010fe2000fffe0ff */
[----:B------:R-:W-:Y:S01]  /*0a90*/  BSSY.RECONVERGENT B2, `(.L_x_7) ;  /* 0x000000e000027945 */ /* 0x000fe20003800200 */
[----:B------:R-:W-:Y:S02]  /*0aa0*/  ISETP.NE.AND P1, PT, R107, 0x2, PT ;  /* 0x000000026b00780c */ /* 0x000fe40003f25270 */
[----:B------:R-:W-:-:S04]  /*0ab0*/  IADD3 R28, PT, PT, R30, 0x3, RZ ;  /* 0x000000031e1c7810 */ /* 0x000fc80007ffe0ff */
[----:B------:R-:W-:-:S04]  /*0ac0*/  ISETP.GE.AND P0, PT, R28, R33, PT ;  /* 0x000000211c00720c */ /* 0x000fc80003f06270 */
[----:B------:R-:W-:-:S13]  /*0ad0*/  ISETP.GE.OR P0, PT, R117, R32, P0 ;  /* 0x000000207500720c */ /* 0x000fda0000706670 */
[----:B------:R-:W-:Y:S05]  /*0ae0*/  @P0 BRA `(.L_x_8) ;  /* 0x0000000000200947 */ /* 0x000fea0003800000 */
[----:B------:R-:W0:Y:S01]  /*0af0*/  LDC.64 R28, c[0x0][0x380] ;  /* 0x0000e000ff1c7b82 */ /* 0x000e220000000a00 */
[----:B------:R-:W-:-:S04]  /*0b00*/  IMAD R31, R117, R33, R30 ;  /* 0x00000021751f7224 */ /* 0x000fc800078e021e */
[----:B0-----:R-:W-:-:S06]  /*0b10*/  IMAD.WIDE.U32 R28, R31, 0x4, R28 ;  /* 0x000000041f1c7825 */ /* 0x001fcc00078e001c */
[----:B------:R-:W2:Y:S04]  /*0b20*/  LDG.E.128.CONSTANT R28, desc[UR10][R28.64] ;  /* 0x0000000a1c1c7981 */ /* 0x000ea8000c1e9d00 */
[----:B--2---:R0:W-:Y:S04]  /*0b30*/  STS [R110], R28 ;  /* 0x0000001c6e007388 */ /* 0x0041e80000000800 */
[----:B------:R0:W-:Y:S04]  /*0b40*/  STS [R110+0x200], R29 ;  /* 0x0002001d6e007388 */ /* 0x0001e80000000800 */
[----:B------:R0:W-:Y:S04]  /*0b50*/  STS [R110+0x400], R30 ;  /* 0x0004001e6e007388 */ /* 0x0001e80000000800 */
[----:B------:R0:W-:Y:S02]  /*0b60*/  STS [R110+0x600], R31 ;  /* 0x0006001f6e007388 */ /* 0x0001e40000000800 */
.L_x_8:
[----:B------:R-:W-:Y:S05]  /*0b70*/  BSYNC.RECONVERGENT B2 ;  /* 0x0000000000027941 */ /* 0x000fea0003800200 */
.L_x_7:
[----:B------:R-:W-:Y:S01]  /*0b80*/  MOV R73, R120 ;  /* 0x0000007800497202 */ /* 0x000fe20000000f00 */
[----:B------:R-:W-:Y:S06]  /*0b90*/  @!P1 BRA `(.L_x_4) ;  /* 0x0000000000589947 */ /* 0x000fec0003800000 */
[----:B0-----:R-:W-:Y:S02]  /*0ba0*/  IADD3 R30, PT, PT, R116, UR4, RZ ;  /* 0x00000004741e7c10 */ /* 0x001fe4000fffe0ff */
[----:B------:R-:W-:Y:S02]  /*0bb0*/  MOV R73, R109 ;  /* 0x0000006d00497202 */ /* 0x000fe40000000f00 */
[----:B------:R-:W-:-:S04]  /*0bc0*/  IADD3 R28, PT, PT, R30, 0x3, RZ ;  /* 0x000000031e1c7810 */ /* 0x000fc80007ffe0ff */
[----:B------:R-:W-:-:S04]  /*0bd0*/  ISETP.GE.AND P0, PT, R28, R33, PT ;  /* 0x000000211c00720c */ /* 0x000fc80003f06270 */
[----:B------:R-:W-:-:S13]  /*0be0*/  ISETP.GE.OR P0, PT, R115, R32, P0 ;  /* 0x000000207300720c */ /* 0x000fda0000706670 */
[----:B------:R-:W-:Y:S05]  /*0bf0*/  @P0 BRA `(.L_x_4) ;  /* 0x0000000000400947 */ /* 0x000fea0003800000 */
[----:B------:R-:W0:Y:S01]  /*0c00*/  LDC.64 R28, c[0x0][0x380] ;  /* 0x0000e000ff1c7b82 */ /* 0x000e220000000a00 */
[----:B------:R-:W-:-:S04]  /*0c10*/  IMAD R33, R115, R33, R30 ;  /* 0x0000002173217224 */ /* 0x000fc800078e021e */
[----:B0-----:R-:W-:-:S06]  /*0c20*/  IMAD.WIDE.U32 R28, R33, 0x4, R28 ;  /* 0x00000004211c7825 */ /* 0x001fcc00078e001c */
[----:B------:R-:W2:Y:S01]  /*0c30*/  LDG.E.128.CONSTANT R28, desc[UR10][R28.64] ;  /* 0x0000000a1c1c7981 */ /* 0x000ea2000c1e9d00 */
[----:B------:R-:W0:Y:S01]  /*0c40*/  S2UR UR8, SR_CgaCtaId ;  /* 0x00000000000879c3 */ /* 0x000e220000008800 */
[----:B------:R-:W-:Y:S01]  /*0c50*/  UMOV UR7, 0x400 ;  /* 0x0000040000077882 */ /* 0x000fe20000000000 */
[----:B------:R-:W-:Y:S02]  /*0c60*/  SHF.R.U32.HI R32, RZ, 0x1, R120 ;  /* 0x00000001ff207819 */ /* 0x000fe40000011678 */
[----:B------:R-:W-:Y:S02]  /*0c70*/  MOV R73, R109 ;  /* 0x0000006d00497202 */ /* 0x000fe40000000f00 */
[----:B------:R-:W-:Y:S01]  /*0c80*/  LOP3.LUT R33, R32, 0x7ffffffc, RZ, 0xc0, !PT ;  /* 0x7ffffffc20217812 */ /* 0x000fe200078ec0ff */
[----:B0-----:R-:W-:-:S06]  /*0c90*/  ULEA UR7, UR8, UR7, 0x18 ;  /* 0x0000000708077291 */ /* 0x001fcc000f8ec0ff */
[----:B------:R-:W-:-:S04]  /*0ca0*/  LEA R32, R116, UR7, 0x9 ;  /* 0x0000000774207c11 */ /* 0x000fc8000f8e48ff */
[----:B------:R-:W-:-:S05]  /*0cb0*/  IADD3 R32, PT, PT, R32, R33, RZ ;  /* 0x0000002120207210 */ /* 0x000fca0007ffe0ff */
[----:B--2---:R0:W-:Y:S04]  /*0cc0*/  STS [R32], R28 ;  /* 0x0000001c20007388 */ /* 0x0041e80000000800 */
[----:B------:R0:W-:Y:S04]  /*0cd0*/  STS [R32+0x200], R29 ;  /* 0x0002001d20007388 */ /* 0x0001e80000000800 */
[----:B------:R0:W-:Y:S04]  /*0ce0*/  STS [R32+0x400], R30 ;  /* 0x0004001e20007388 */ /* 0x0001e80000000800 */
[----:B------:R0:W-:Y:S02]  /*0cf0*/  STS [R32+0x600], R31 ;  /* 0x0006001f20007388 */ /* 0x0001e40000000800 */
.L_x_4:
[----:B0123--:R-:W-:Y:S05]  /*0d00*/  BSYNC.RECONVERGENT B1 ;  /* 0x0000000000017941 */ /* 0x00ffea0003800200 */
.L_x_3:
[----:B------:R-:W-:Y:S01]  /*0d10*/  ISETP.GE.U32.AND P4, PT, R121, 0x3, PT ;  /* 0x000000037900780c */ /* 0x000fe20003f86070 */
[----:B------:R-:W-:-:S12]  /*0d20*/  BSSY.RECONVERGENT B1, `(.L_x_9) ;  /* 0x0000064000017945 */ /* 0x000fd80003800200 */
[----:B------:R-:W-:Y:S05]  /*0d30*/  @!P4 BRA `(.L_x_10) ;  /* 0x000000040088c947 */ /* 0x000fea0003800000 */
[----:B------:R-:W-:Y:S01]  /*0d40*/  SHF.L.U32 R82, R73, 0x2, RZ ;  /* 0x0000000249527819 */ /* 0x000fe200000006ff */
[C---:B------:R-:W-:Y:S01]  /*0d50*/  IMAD R84, R4.reuse, 0x3, R73 ;  /* 0x0000000304547824 */ /* 0x040fe200078e0249 */
[CC--:B------:R-:W-:Y:S02]  /*0d60*/  IADD3 R80, PT, PT, R4.reuse, R73.reuse, RZ ;  /* 0x0000004904507210 */ /* 0x0c0fe40007ffe0ff */
[C---:B------:R-:W-:Y:S01]  /*0d70*/  LEA R76, R4.reuse, R73, 0x1 ;  /* 0x00000049044c7211 */ /* 0x040fe200078e08ff */
[C---:B------:R-:W-:Y:S01]  /*0d80*/  IMAD R83, R4.reuse, 0xc, R82 ;  /* 0x0000000c04537824 */ /* 0x040fe200078e0252 */
[----:B------:R-:W-:Y:S02]  /*0d90*/  LEA R81, R4, R82, 0x3 ;  /* 0x0000005204517211 */ /* 0x000fe400078e18ff */
[----:B------:R-:W-:-:S07]  /*0da0*/  SHF.L.U32 R86, R80, 0x2, RZ ;  /* 0x0000000250567819 */ /* 0x000fce00000006ff */
.L_x_11:
[----:B0-----:R-:W-:Y:S02]  /*0db0*/  LOP3.LUT R89, R81, 0x1c, RZ, 0xc0, !PT ;  /* 0x0000001c51597812 */ /* 0x001fe400078ec0ff */
[----:B------:R-:W-:Y:S02]  /*0dc0*/  LOP3.LUT R32, R82, 0x1c, RZ, 0xc0, !PT ;  /* 0x0000001c52207812 */ /* 0x000fe400078ec0ff */
[----:B------:R-:W-:Y:S02]  /*0dd0*/  IADD3 R38, PT, PT, R89, UR4, RZ ;  /* 0x0000000459267c10 */ /* 0x000fe4000fffe0ff */
[----:B------:R-:W-:Y:S02]  /*0de0*/  SHF.R.U32.HI R87, RZ, 0x3, R76 ;  /* 0x00000003ff577819 */ /* 0x000fe4000001164c */
[----:B------:R-:W-:Y:S02]  /*0df0*/  IADD3 R35, PT, PT, R38, 0x3, RZ ;  /* 0x0000000326237810 */ /* 0x000fe40007ffe0ff */
[----:B------:R-:W-:-:S02]  /*0e00*/  IADD3 R39, PT, PT, R87, UR5, RZ ;  /* 0x0000000557277c10 */ /* 0x000fc4000fffe0ff */
[----:B------:R-:W-:Y:S02]  /*0e10*/  ISETP.GE.AND P3, PT, R35, UR13, PT ;  /* 0x0000000d23007c0c */ /* 0x000fe4000bf66270 */
[----:B------:R-:W-:Y:S02]  /*0e20*/  LOP3.LUT R33, R86, 0x1c, RZ, 0xc0, !PT ;  /* 0x0000001c56217812 */ /* 0x000fe400078ec0ff */
[----:B------:R-:W-:Y:S02]  /*0e30*/  ISETP.GE.OR P3, PT, R39, UR12, P3 ;  /* 0x0000000c27007c0c */ /* 0x000fe40009f66670 */
[----:B------:R-:W-:Y:S02]  /*0e40*/  IADD3 R36, PT, PT, R33, UR4, RZ ;  /* 0x0000000421247c10 */ /* 0x000fe4000fffe0ff */
[----:B----4-:R-:W-:Y:S02]  /*0e50*/  IADD3 R30, PT, PT, R32, UR4, RZ ;  /* 0x00000004201e7c10 */ /* 0x010fe4000fffe0ff */
[----:B------:R-:W-:-:S02]  /*0e60*/  IADD3 R34, PT, PT, R36, 0x3, RZ ;  /* 0x0000000324227810 */ /* 0x000fc40007ffe0ff */
[----:B------:R-:W-:Y:S02]  /*0e70*/  SHF.R.U32.HI R92, RZ, 0x3, R80 ;  /* 0x00000003ff5c7819 */ /* 0x000fe40000011650 */
[----:B------:R-:W-:Y:S02]  /*0e80*/  LOP3.LUT R90, R83, 0x1c, RZ, 0xc0, !PT ;  /* 0x0000001c535a7812 */ /* 0x000fe400078ec0ff */
[----:B------:R-:W-:Y:S01]  /*0e90*/  SHF.R.U32.HI R91, RZ, 0x3, R73 ;  /* 0x00000003ff5b7819 */ /* 0x000fe20000011649 */
[----:B------:R-:W-:Y:S01]  /*0ea0*/  @!P3 IMAD R39, R39, UR13, R38 ;  /* 0x0000000d2727bc24 */ /* 0x000fe2000f8e0226 */
[----:B------:R-:W-:Y:S02]  /*0eb0*/  IADD3 R28, PT, PT, R30, 0x3, RZ ;  /* 0x000000031e1c7810 */ /* 0x000fe40007ffe0ff */
[----:B------:R-:W-:Y:S02]  /*0ec0*/  ISETP.GE.AND P1, PT, R34, UR13, PT ;  /* 0x0000000d22007c0c */ /* 0x000fe4000bf26270 */
[----:B------:R-:W-:-:S02]  /*0ed0*/  IADD3 R43, PT, PT, R92, UR5, RZ ;  /* 0x000000055c2b7c10 */ /* 0x000fc4000fffe0ff */
[----:B------:R-:W-:Y:S02]  /*0ee0*/  IADD3 R38, PT, PT, R90, UR4, RZ ;  /* 0x000000045a267c10 */ /* 0x000fe4000fffe0ff */
[----:B------:R-:W-:Y:S02]  /*0ef0*/  IADD3 R31, PT, PT, R91, UR5, RZ ;  /* 0x000000055b1f7c10 */ /* 0x000fe4000fffe0ff */
[----:B------:R-:W-:Y:S02]  /*0f00*/  ISETP.GE.AND P0, PT, R28, UR13, PT ;  /* 0x0000000d1c007c0c */ /* 0x000fe4000bf06270 */
[----:B------:R-:W-:Y:S02]  /*0f10*/  ISETP.GE.OR P1, PT, R43, UR12, P1 ;  /* 0x0000000c2b007c0c */ /* 0x000fe40008f26670 */
[----:B------:R-:W-:Y:S02]  /*0f20*/  IADD3 R34, PT, PT, R38, 0x3, RZ ;  /* 0x0000000326227810 */ /* 0x000fe40007ffe0ff */
[----:B------:R-:W-:-:S02]  /*0f30*/  SHF.R.U32.HI R88, RZ, 0x3, R84 ;  /* 0x00000003ff587819 */ /* 0x000fc40000011654 */
[----:B------:R-:W-:Y:S02]  /*0f40*/  ISETP.GE.OR P0, PT, R31, UR12, P0 ;  /* 0x0000000c1f007c0c */ /* 0x000fe40008706670 */
[----:B------:R-:W-:Y:S02]  /*0f50*/  ISETP.GE.AND P5, PT, R34, UR13, PT ;  /* 0x0000000d22007c0c */ /* 0x000fe4000bfa6270 */
[----:B------:R-:W-:-:S04]  /*0f60*/  IADD3 R35, PT, PT, R88, UR5, RZ ;  /* 0x0000000558237c10 */ /* 0x000fc8000fffe0ff */
[----:B------:R-:W-:Y:S01]  /*0f70*/  ISETP.GE.OR P5, PT, R35, UR12, P5 ;  /* 0x0000000c23007c0c */ /* 0x000fe2000afa6670 */
[----:B------:R-:W0:Y:S01]  /*0f80*/  @!P1 S2R R41, SR_CgaCtaId ;  /* 0x0000000000299919 */ /* 0x000e220000008800 */
[----:B------:R-:W-:-:S03]  /*0f90*/  @!P1 IMAD R43, R43, UR13, R36 ;  /* 0x0000000d2b2b9c24 */ /* 0x000fc6000f8e0224 */
[----:B------:R-:W1:Y:S01]  /*0fa0*/  @!P0 S2R R40, SR_CgaCtaId ;  /* 0x0000000000288919 */ /* 0x000e620000008800 */
[----:B------:R-:W-:Y:S01]  /*0fb0*/  @!P0 MOV R37, 0x400 ;  /* 0x0000040000258802 */ /* 0x000fe20000000f00 */
[----:B------:R-:W2:Y:S01]  /*0fc0*/  @!P0 LDC.64 R28, c[0x0][0x380] ;  /* 0x0000e000ff1c8b82 */ /* 0x000ea20000000a00 */
[----:B------:R-:W-:Y:S01]  /*0fd0*/  @!P0 IMAD R31, R31, UR13, R30 ;  /* 0x0000000d1f1f8c24 */ /* 0x000fe2000f8e021e */
[----:B------:R-:W3:Y:S04]  /*0fe0*/  @!P3 S2R R36, SR_CgaCtaId ;  /* 0x000000000024b919 */ /* 0x000ee80000008800 */
[----:B------:R-:W4:Y:S01]  /*0ff0*/  @!P5 S2R R34, SR_CgaCtaId ;  /* 0x000000000022d919 */ /* 0x000f220000008800 */
[----:B------:R-:W-:Y:S01]  /*1000*/  @!P5 IMAD R35, R35, UR13, R38 ;  /* 0x0000000d2323dc24 */ /* 0x000fe2000f8e0226 */
[----:B------:R-:W-:Y:S01]  /*1010*/  @!P1 MOV R38, 0x400 ;  /* 0x0000040000269802 */ /* 0x000fe20000000f00 */
[----:B--2---:R-:W-:-:S03]  /*1020*/  @!P0 IMAD.WIDE.U32 R28, R31, 0x4, R28 ;  /* 0x000000041f1c8825 */ /* 0x004fc600078e001c */
[----:B0-----:R-:W-:Y:S02]  /*1030*/  @!P1 LEA R38, R41, R38, 0x18 ;  /* 0x0000002629269211 */ /* 0x001fe400078ec0ff */
[----:B------:R-:W-:Y:S02]  /*1040*/  @!P3 MOV R41, 0x400 ;  /* 0x000004000029b802 */ /* 0x000fe40000000f00 */
[----:B-1----:R-:W-:Y:S01]  /*1050*/  @!P0 LEA R37, R40, R37, 0x18 ;  /* 0x0000002528258211 */ /* 0x002fe200078ec0ff */
[----:B------:R-:W2:Y:S01]  /*1060*/  @!P0 LDG.E.128.CONSTANT R28, desc[UR10][R28.64] ;  /* 0x0000000a1c1c8981 */ /* 0x000ea2000c1e9d00 */
[----:B------:R-:W-:Y:S02]  /*1070*/  @!P1 LEA R93, R33, R38, 0x9 ;  /* 0x00000026215d9211 */ /* 0x000fe400078e48ff */
[----:B---3--:R-:W-:Y:S02]  /*1080*/  @!P3 LEA R36, R36, R41, 0x18 ;  /* 0x000000292424b211 */ /* 0x008fe400078ec0ff */
[----:B------:R-:W-:-:S02]  /*1090*/  @!P5 MOV R41, 0x400 ;  /* 0x000004000029d802 */ /* 0x000fc40000000f00 */
[----:B------:R-:W-:Y:S02]  /*10a0*/  @!P0 LEA R32, R32, R37, 0x9 ;  /* 0x0000002520208211 */ /* 0x000fe400078e48ff */
[----:B----4-:R-:W-:Y:S02]  /*10b0*/  @!P5 LEA R41, R34, R41, 0x18 ;  /* 0x000000292229d211 */ /* 0x010fe400078ec0ff */
[----:B------:R-:W-:Y:S02]  /*10c0*/  @!P0 LEA R91, R91, R32, 0x2 ;  /* 0x000000205b5b8211 */ /* 0x000fe400078e10ff */
[----:B------:R-:W-:Y:S01]  /*10d0*/  @!P3 LEA R89, R89, R36, 0x9 ;  /* 0x000000245959b211 */ /* 0x000fe200078e48ff */
[----:B------:R-:W0:Y:S01]  /*10e0*/  @!P1 LDC.64 R32, c[0x0][0x380] ;  /* 0x0000e000ff209b82 */ /* 0x000e220000000a00 */
[----:B------:R-:W-:Y:S02]  /*10f0*/  @!P5 LEA R90, R90, R41, 0x9 ;  /* 0x000000295a5ad211 */ /* 0x000fe400078e48ff */
[----:B------:R-:W-:-:S05]  /*1100*/  @!P1 LEA R92, R92, R93, 0x2 ;  /* 0x0000005d5c5c9211 */ /* 0x000fca00078e10ff */
[----:B------:R-:W1:Y:S08]  /*1110*/  @!P3 LDC.64 R36, c[0x0][0x380] ;  /* 0x0000e000ff24bb82 */ /* 0x000e700000000a00 */
[----:B------:R-:W3:Y:S01]  /*1120*/  @!P5 LDC.64 R40, c[0x0][0x380] ;  /* 0x0000e000ff28db82 */ /* 0x000ee20000000a00 */
[----:B0-----:R-:W-:-:S04]  /*1130*/  @!P1 IMAD.WIDE.U32 R32, R43, 0x4, R32 ;  /* 0x000000042b209825 */ /* 0x001fc800078e0020 */
[----:B-1----:R-:W-:-:S06]  /*1140*/  @!P3 IMAD.WIDE.U32 R36, R39, 0x4, R36 ;  /* 0x000000042724b825 */ /* 0x002fcc00078e0024 */
[----:B------:R-:W4:Y:S01]  /*1150*/  @!P3 LDG.E.128.CONSTANT R36, desc[UR10][R36.64] ;  /* 0x0000000a2424b981 */ /* 0x000f22000c1e9d00 */
[----:B---3--:R-:W-:-:S03]  /*1160*/  @!P5 IMAD.WIDE.U32 R40, R35, 0x4, R40 ;  /* 0x000000042328d825 */ /* 0x008fc600078e0028 */
[----:B------:R-:W3:Y:S04]  /*1170*/  @!P1 LDG.E.128.CONSTANT R32, desc[UR10][R32.64] ;  /* 0x0000000a20209981 */ /* 0x000ee8000c1e9d00 */
[----:B------:R-:W5:Y:S01]  /*1180*/  @!P5 LDG.E.128.CONSTANT R40, desc[UR10][R40.64] ;  /* 0x0000000a2828d981 */ /* 0x000f62000c1e9d00 */
[----:B------:R-:W-:Y:S02]  /*1190*/  @!P3 LEA R89, R87, R89, 0x2 ;  /* 0x000000595759b211 */ /* 0x000fe400078e10ff */
[----:B------:R-:W-:Y:S02]  /*11a0*/  @!P5 LEA R90, R88, R90, 0x2 ;  /* 0x0000005a585ad211 */ /* 0x000fe400078e10ff */
[----:B------:R-:W-:-:S04]  /*11b0*/  IADD3 R73, PT, PT, R4, R73, R4 ;  /* 0x0000004904497210 */ /* 0x000fc80007ffe004 */
[C---:B------:R-:W-:Y:S02]  /*11c0*/  IADD3 R73, PT, PT, R4.reuse, R73, R4 ;  /* 0x0000004904497210 */ /* 0x040fe40007ffe004 */
[C---:B------:R-:W-:Y:S02]  /*11d0*/  LEA R76, R4.reuse, R76, 0x2 ;  /* 0x0000004c044c7211 */ /* 0x040fe400078e10ff */
[C---:B------:R-:W-:Y:S02]  /*11e0*/  LEA R81, R4.reuse, R81, 0x4 ;  /* 0x0000005104517211 */ /* 0x040fe400078e20ff */
[C---:B------:R-:W-:Y:S02]  /*11f0*/  LEA R84, R4.reuse, R84, 0x2 ;  /* 0x0000005404547211 */ /* 0x040fe400078e10ff */
[C---:B------:R-:W-:Y:S02]  /*1200*/  LEA R83, R4.reuse, R83, 0x4 ;  /* 0x0000005304537211 */ /* 0x040fe400078e20ff */
[----:B------:R-:W-:-:S02]  /*1210*/  LEA R86, R4, R86, 0x4 ;  /* 0x0000005604567211 */ /* 0x000fc400078e20ff */
[C---:B------:R-:W-:Y:S02]  /*1220*/  LEA R80, R4.reuse, R80, 0x2 ;  /* 0x0000005004507211 */ /* 0x040fe400078e10ff */
[----:B------:R-:W-:Y:S01]  /*1230*/  LEA R82, R4, R82, 0x4 ;  /* 0x0000005204527211 */ /* 0x000fe200078e20ff */
[----:B--2---:R0:W-:Y:S04]  /*1240*/  @!P0 STS [R91], R28 ;  /* 0x0000001c5b008388 */ /* 0x0041e80000000800 */
[----:B------:R0:W-:Y:S04]  /*1250*/  @!P0 STS [R91+0x200], R29 ;  /* 0x0002001d5b008388 */ /* 0x0001e80000000800 */
[----:B------:R0:W-:Y:S04]  /*1260*/  @!P0 STS [R91+0x400], R30 ;  /* 0x0004001e5b008388 */ /* 0x0001e80000000800 */
[----:B------:R0:W-:Y:S01]  /*1270*/  @!P0 STS [R91+0x600], R31 ;  /* 0x0006001f5b008388 */ /* 0x0001e20000000800 */
[----:B------:R-:W-:-:S03]  /*1280*/  ISETP.GE.U32.AND P0, PT, R73, 0x400, PT ;  /* 0x000004004900780c */ /* 0x000fc60003f06070 */
[----:B---3--:R0:W-:Y:S04]  /*1290*/  @!P1 STS [R92], R32 ;  /* 0x000000205c009388 */ /* 0x0081e80000000800 */
[----:B------:R0:W-:Y:S04]  /*12a0*/  @!P1 STS [R92+0x200], R33 ;  /* 0x000200215c009388 */ /* 0x0001e80000000800 */
[----:B------:R0:W-:Y:S04]  /*12b0*/  @!P1 STS [R92+0x400], R34 ;  /* 0x000400225c009388 */ /* 0x0001e80000000800 */
[----:B------:R0:W-:Y:S04]  /*12c0*/  @!P1 STS [R92+0x600], R35 ;  /* 0x000600235c009388 */ /* 0x0001e80000000800 */
[----:B----4-:R0:W-:Y:S04]  /*12d0*/  @!P3 STS [R89], R36 ;  /* 0x000000245900b388 */ /* 0x0101e80000000800 */
[----:B------:R0:W-:Y:S04]  /*12e0*/  @!P3 STS [R89+0x200], R37 ;  /* 0x000200255900b388 */ /* 0x0001e80000000800 */
[----:B------:R0:W-:Y:S04]  /*12f0*/  @!P3 STS [R89+0x400], R38 ;  /* 0x000400265900b388 */ /* 0x0001e80000000800 */
[----:B------:R0:W-:Y:S04]  /*1300*/  @!P3 STS [R89+0x600], R39 ;  /* 0x000600275900b388 */ /* 0x0001e80000000800 */
[----:B-----5:R0:W-:Y:S04]  /*1310*/  @!P5 STS [R90], R40 ;  /* 0x000000285a00d388 */ /* 0x0201e80000000800 */
[----:B------:R0:W-:Y:S04]  /*1320*/  @!P5 STS [R90+0x200], R41 ;  /* 0x000200295a00d388 */ /* 0x0001e80000000800 */
[----:B------:R0:W-:Y:S04]  /*1330*/  @!P5 STS [R90+0x400], R42 ;  /* 0x0004002a5a00d388 */ /* 0x0001e80000000800 */
[----:B------:R0:W-:Y:S01]  /*1340*/  @!P5 STS [R90+0x600], R43 ;  /* 0x0006002b5a00d388 */ /* 0x0001e20000000800 */
[----:B------:R-:W-:Y:S05]  /*1350*/  @!P0 BRA `(.L_x_11) ;  /* 0xfffffff800948947 */ /* 0x000fea000383ffff */
.L_x_10:
[----:B------:R-:W-:Y:S05]  /*1360*/  BSYNC.RECONVERGENT B1 ;  /* 0x0000000000017941 */ /* 0x000fea0003800200 */
.L_x_9:
[----:B------:R-:W-:Y:S01]  /*1370*/  BSSY.RECONVERGENT B1, `(.L_x_12) ;  /* 0x0000032000017945 */ /* 0x000fe20003800200 */
[----:B------:R-:W-:-:S03]  /*1380*/  MOV R81, R108 ;  /* 0x0000006c00517202 */ /* 0x000fc60000000f00 */
[----:B------:R-:W-:Y:S05]  /*1390*/  @!P2 BRA `(.L_x_13) ;  /* 0x0000000000bca947 */ /* 0x000fea0003800000 */
[----:B0-----:R-:W0:Y:S01]  /*13a0*/  LDC R33, c[0x0][0x3a0] ;  /* 0x0000e800ff217b82 */ /* 0x001e220000000800 */
[----:B----4-:R-:W-:Y:S01]  /*13b0*/  SHF.R.U32.HI R29, RZ, 0x5, R108 ;  /* 0x00000005ff1d7819 */ /* 0x010fe2000001166c */
[----:B------:R-:W-:Y:S01]  /*13c0*/  BSSY.RECONVERGENT B2, `(.L_x_14) ;  /* 0x000000d000027945 */ /* 0x000fe20003800200 */
[----:B------:R-:W-:Y:S02]  /*13d0*/  IADD3 R28, PT, PT, R113, 0x3, RZ ;  /* 0x00000003711c7810 */ /* 0x000fe40007ffe0ff */
[----:B------:R-:W-:Y:S02]  /*13e0*/  IADD3 R30, PT, PT, R29, UR4, RZ ;  /* 0x000000041d1e7c10 */ /* 0x000fe4000fffe0ff */
[----:B------:R-:W-:Y:S01]  /*13f0*/  ISETP.NE.AND P1, PT, R107, 0x1, PT ;  /* 0x000000016b00780c */ /* 0x000fe20003f25270 */
[----:B------:R-:W1:Y:S01]  /*1400*/  LDC R32, c[0x0][0x39c] ;  /* 0x0000e700ff207b82 */ /* 0x000e620000000800 */
[----:B0-----:R-:W-:-:S04]  /*1410*/  ISETP.GE.AND P0, PT, R28, R33, PT ;  /* 0x000000211c00720c */ /* 0x001fc80003f06270 */
[----:B-1----:R-:W-:-:S13]  /*1420*/  ISETP.GE.OR P0, PT, R30, R32, P0 ;  /* 0x000000201e00720c */ /* 0x002fda0000706670 */
[----:B------:R-:W-:Y:S05]  /*1430*/  @P0 BRA `(.L_x_15) ;  /* 0x0000000000140947 */ /* 0x000fea0003800000 */
[----:B------:R-:W0:Y:S01]  /*1440*/  LDC.64 R28, c[0x0][0x388] ;  /* 0x0000e200ff1c7b82 */ /* 0x000e220000000a00 */
[----:B------:R-:W-:-:S04]  /*1450*/  IMAD R31, R30, R33, R113 ;  /* 0x000000211e1f7224 */ /* 0x000fc800078e0271 */
[----:B0-----:R-:W-:-:S06]  /*1460*/  IMAD.WIDE R28, R31, 0x4, R28 ;  /* 0x000000041f1c7825 */ /* 0x001fcc00078e021c */
[----:B------:R-:W2:Y:S04]  /*1470*/  LDG.E.128.CONSTANT R28, desc[UR10][R28.64] ;  /* 0x0000000a1c1c7981 */ /* 0x000ea8000c1e9d00 */
[----:B--2---:R0:W-:Y:S02]  /*1480*/  STS.128 [R124], R28 ;  /* 0x0000001c7c007388 */ /* 0x0041e40000000c00 */
.L_x_15:
[----:B------:R-:W-:Y:S05]  /*1490*/  BSYNC.RECONVERGENT B2 ;  /* 0x0000000000027941 */ /* 0x000fea0003800200 */
.L_x_14:
[----:B------:R-:W-:Y:S01]  /*14a0*/  MOV R81, R119 ;  /* 0x0000007700517202 */ /* 0x000fe20000000f00 */
[----:B------:R-:W-:Y:S06]  /*14b0*/  @!P1 BRA `(.L_x_13) ;  /* 0x0000000000749947 */ /* 0x000fec0003800000 */
[----:B0-----:R-:W-:Y:S01]  /*14c0*/  SHF.R.U32.HI R29, RZ, 0x5, R119 ;  /* 0x00000005ff1d7819 */ /* 0x001fe20000011677 */
[----:B------:R-:W-:Y:S01]  /*14d0*/  BSSY.RECONVERGENT B2, `(.L_x_16) ;  /* 0x000000c000027945 */ /* 0x000fe20003800200 */
[----:B------:R-:W-:Y:S02]  /*14e0*/  IADD3 R28, PT, PT, R112, 0x3, RZ ;  /* 0x00000003701c7810 */ /* 0x000fe40007ffe0ff */
[----:B------:R-:W-:Y:S02]  /*14f0*/  IADD3 R31, PT, PT, R29, UR4, RZ ;  /* 0x000000041d1f7c10 */ /* 0x000fe4000fffe0ff */
[----:B------:R-:W-:Y:S02]  /*1500*/  ISETP.GE.AND P0, PT, R28, R33, PT ;  /* 0x000000211c00720c */ /* 0x000fe40003f06270 */
[----:B------:R-:W-:Y:S02]  /*1510*/  ISETP.NE.AND P1, PT, R107, 0x2, PT ;  /* 0x000000026b00780c */ /* 0x000fe40003f25270 */
[----:B------:R-:W-:-:S13]  /*1520*/  ISETP.GE.OR P0, PT, R31, R32, P0 ;  /* 0x000000201f00720c */ /* 0x000fda0000706670 */
[----:B------:R-:W-:Y:S05]  /*1530*/  @P0 BRA `(.L_x_17) ;  /* 0x0000000000140947 */ /* 0x000fea0003800000 */
[----:B------:R-:W0:Y:S01]  /*1540*/  LDC.64 R28, c[0x0][0x388] ;  /* 0x0000e200ff1c7b82 */ /* 0x000e220000000a00 */
[----:B------:R-:W-:-:S04]  /*1550*/  IMAD R31, R31, R33, R112 ;  /* 0x000000211f1f7224 */ /* 0x000fc800078e0270 */
[----:B0-----:R-:W-:-:S06]  /*1560*/  IMAD.WIDE R28, R31, 0x4, R28 ;  /* 0x000000041f1c7825 */ /* 0x001fcc00078e021c */
[----:B------:R-:W2:Y:S04]  /*1570*/  LDG.E.128.CONSTANT R28, desc[UR10][R28.64] ;  /* 0x0000000a1c1c7981 */ /* 0x000ea8000c1e9d00 */
[----:B--2---:R0:W-:Y:S02]  /*1580*/  STS.128 [R123], R28 ;  /* 0x0000001c7b007388 */ /* 0x0041e40000000c00 */
.L_x_17:
[----:B------:R-:W-:Y:S05]  /*1590*/  BSYNC.RECONVERGENT B2 ;  /* 0x0000000000027941 */ /* 0x000fea0003800200 */
.L_x_16:
[----:B------:R-:W-:Y:S01]  /*15a0*/  MOV R81, R120 ;  /* 0x0000007800517202 */ /* 0x000fe20000000f00 */
[----:B------:R-:W-:Y:S06]  /*15b0*/  @!P1 BRA `(.L_x_13) ;  /* 0x0000000000349947 */ /* 0x000fec0003800000 */
[----:B0-----:R-:W-:Y:S02]  /*15c0*/  SHF.R.U32.HI R29, RZ, 0x5, R120 ;  /* 0x00000005ff1d7819 */ /* 0x001fe40000011678 */
[----:B------:R-:W-:Y:S02]  /*15d0*/  IADD3 R28, PT, PT, R114, 0x3, RZ ;  /* 0x00000003721c7810 */ /* 0x000fe40007ffe0ff */
[----:B------:R-:W-:Y:S02]  /*15e0*/  IADD3 R31, PT, PT, R29, UR4, RZ ;  /* 0x000000041d1f7c10 */ /* 0x000fe4000fffe0ff */
[----:B------:R-:W-:Y:S02]  /*15f0*/  ISETP.GE.AND P0, PT, R28, R33, PT ;  /* 0x000000211c00720c */ /* 0x000fe40003f06270 */
[----:B------:R-:W-:Y:S02]  /*1600*/  MOV R81, R109 ;  /* 0x0000006d00517202 */ /* 0x000fe40000000f00 */
[----:B------:R-:W-:-:S13]  /*1610*/  ISETP.GE.OR P0, PT, R31, R32, P0 ;  /* 0x000000201f00720c */ /* 0x000fda0000706670 */
[----:B------:R-:W-:Y:S05]  /*1620*/  @P0 BRA `(.L_x_13) ;  /* 0x0000000000180947 */ /* 0x000fea0003800000 */
[----:B------:R-:W0:Y:S01]  /*1630*/  LDC.64 R28, c[0x0][0x388] ;  /* 0x0000e200ff1c7b82 */ /* 0x000e220000000a00 */
[----:B------:R-:W-:-:S04]  /*1640*/  IMAD R31, R31, R33, R114 ;  /* 0x000000211f1f7224 */ /* 0x000fc800078e0272 */
[----:B0-----:R-:W-:-:S06]  /*1650*/  IMAD.WIDE R28, R31, 0x4, R28 ;  /* 0x000000041f1c7825 */ /* 0x001fcc00078e021c */
[----:B------:R-:W2:Y:S01]  /*1660*/  LDG.E.128.CONSTANT R28, desc[UR10][R28.64] ;  /* 0x0000000a1c1c7981 */ /* 0x000ea2000c1e9d00 */
[----:B------:R-:W-:-:S03]  /*1670*/  MOV R81, R109 ;  /* 0x0000006d00517202 */ /* 0x000fc60000000f00 */
[----:B--2---:R1:W-:Y:S04]  /*1680*/  STS.128 [R122], R28 ;  /* 0x0000001c7a007388 */ /* 0x0043e80000000c00 */
.L_x_13:
[----:B------:R-:W-:Y:S05]  /*1690*/  BSYNC.RECONVERGENT B1 ;  /* 0x0000000000017941 */ /* 0x000fea0003800200 */
.L_x_12:
[----:B------:R-:W-:Y:S05]  /*16a0*/  @!P4 BRA `(.L_x_2) ;  /* 0x000000040048c947 */ /* 0x000fea0003800000 */
.L_x_18:
[----:B------:R-:W-:Y:S02]  /*16b0*/  SHF.L.U32 R73, R81, 0x2, RZ ;  /* 0x0000000251497819 */ /* 0x000fe400000006ff */
[----:B0-----:R-:W-:Y:S02]  /*16c0*/  SHF.R.U32.HI R87, RZ, 0x5, R81 ;  /* 0x00000005ff577819 */ /* 0x001fe40000011651 */
[----:B------:R-:W-:Y:S02]  /*16d0*/  LOP3.LUT R73, R73, 0x7c, RZ, 0xc0, !PT ;  /* 0x0000007c49497812 */ /* 0x000fe400078ec0ff */
[----:B01--4-:R-:W-:Y:S02]  /*16e0*/  IADD3 R31, PT, PT, R87, UR4, RZ ;  /* 0x00000004571f7c10 */ /* 0x013fe4000fffe0ff */
[----:B------:R-:W-:Y:S02]  /*16f0*/  IADD3 R28, PT, PT, R73, UR6, RZ ;  /* 0x00000006491c7c10 */ /* 0x000fe4000fffe0ff */
[----:B------:R-:W-:-:S02]  /*1700*/  IADD3 R29, PT, PT, R4, R81, RZ ;  /* 0x00000051041d7210 */ /* 0x000fc40007ffe0ff */
[----:B------:R-:W-:Y:S02]  /*1710*/  IADD3 R30, PT, PT, R28, 0x3, RZ ;  /* 0x000000031c1e7810 */ /* 0x000fe40007ffe0ff */
[----:B------:R-:W-:Y:S02]  /*1720*/  IADD3 R83, PT, PT, R4, R29, RZ ;  /* 0x0000001d04537210 */ /* 0x000fe40007ffe0ff */
[----:B------:R-:W-:Y:S02]  /*1730*/  ISETP.GE.AND P0, PT, R30, UR9, PT ;  /* 0x000000091e007c0c */ /* 0x000fe4000bf06270 */
[----:B------:R-:W-:Y:S02]  /*1740*/  SHF.L.U32 R76, R29, 0x2, RZ ;  /* 0x000000021d4c7819 */ /* 0x000fe400000006ff */
[----:B------:R-:W-:Y:S02]  /*1750*/  ISETP.GE.OR P0, PT, R31, UR14, P0 ;  /* 0x0000000e1f007c0c */ /* 0x000fe40008706670 */
[----:B------:R-:W-:-:S02]  /*1760*/  IADD3 R81, PT, PT, R4, R83, RZ ;  /* 0x0000005304517210 */ /* 0x000fc40007ffe0ff */
[----:B------:R-:W-:Y:S02]  /*1770*/  LOP3.LUT R76, R76, 0x7c, RZ, 0xc0, !PT ;  /* 0x0000007c4c4c7812 */ /* 0x000fe400078ec0ff */
[----:B------:R-:W-:Y:S02]  /*1780*/  SHF.L.U32 R84, R81, 0x2, RZ ;  /* 0x0000000251547819 */ /* 0x000fe400000006ff */
[----:B------:R-:W-:Y:S02]  /*1790*/  SHF.L.U32 R80, R83, 0x2, RZ ;  /* 0x0000000253507819 */ /* 0x000fe400000006ff */
[----:B------:R-:W-:Y:S02]  /*17a0*/  IADD3 R30, PT, PT, R76, UR6, RZ ;  /* 0x000000064c1e7c10 */ /* 0x000fe4000fffe0ff */
[----:B------:R-:W-:Y:S01]  /*17b0*/  LOP3.LUT R84, R84, 0x7c, RZ, 0xc0, !PT ;  /* 0x0000007c54547812 */ /* 0x000fe200078ec0ff */
[----:B------:R-:W0:Y:S01]  /*17c0*/  @!P0 S2R R36, SR_CgaCtaId ;  /* 0x0000000000248919 */ /* 0x000e220000008800 */
[----:B------:R-:W-:Y:S01]  /*17d0*/  LOP3.LUT R80, R80, 0x7c, RZ, 0xc0, !PT ;  /* 0x0000007c50507812 */ /* 0x000fe200078ec0ff */
[----:B------:R-:W-:Y:S01]  /*17e0*/  @!P0 IMAD R31, R31, UR9, R28 ;  /* 0x000000091f1f8c24 */ /* 0x000fe2000f8e021c */
[----:B------:R-:W-:-:S02]  /*17f0*/  IADD3 R33, PT, PT, R30, 0x3, RZ ;  /* 0x000000031e217810 */ /* 0x000fc40007ffe0ff */
[----:B------:R-:W-:Y:S02]  /*1800*/  IADD3 R43, PT, PT, R84, UR6, RZ ;  /* 0x00000006542b7c10 */ /* 0x000fe4000fffe0ff */
[----:B------:R-:W-:Y:S02]  /*1810*/  IADD3 R32, PT, PT, R80, UR6, RZ ;  /* 0x0000000650207c10 */ /* 0x000fe4000fffe0ff */
[----:B------:R-:W-:Y:S02]  /*1820*/  SHF.R.U32.HI R82, RZ, 0x5, R29 ;  /* 0x00000005ff527819 */ /* 0x000fe4000001161d */
[----:B------:R-:W-:Y:S02]  /*1830*/  ISETP.GE.AND P1, PT, R33, UR9, PT ;  /* 0x0000000921007c0c */ /* 0x000fe4000bf26270 */
[----:B------:R-:W-:Y:S02]  /*1840*/  IADD3 R29, PT, PT, R43, 0x3, RZ ;  /* 0x000000032b1d7810 */ /* 0x000fe40007ffe0ff */
[----:B------:R-:W-:-:S02]  /*1850*/  SHF.R.U32.HI R86, RZ, 0x5, R81 ;  /* 0x00000005ff567819 */ /* 0x000fc40000011651 */
[----:B------:R-:W-:Y:S02]  /*1860*/  IADD3 R33, PT, PT, R32, 0x3, RZ ;  /* 0x0000000320217810 */ /* 0x000fe40007ffe0ff */
[----:B------:R-:W-:Y:S02]  /*1870*/  SHF.R.U32.HI R83, RZ, 0x5, R83 ;  /* 0x00000005ff537819 */ /* 0x000fe40000011653 */
[----:B------:R-:W-:Y:S02]  /*1880*/  ISETP.GE.AND P3, PT, R29, UR9, PT ;  /* 0x000000091d007c0c */ /* 0x000fe4000bf66270 */
[----:B------:R-:W-:Y:S02]  /*1890*/  IADD3 R34, PT, PT, R86, UR4, RZ ;  /* 0x0000000456227c10 */ /* 0x000fe4000fffe0ff */
[----:B------:R-:W-:Y:S02]  /*18a0*/  ISETP.GE.AND P2, PT, R33, UR9, PT ;  /* 0x0000000921007c0c */ /* 0x000fe4000bf46270 */
[----:B------:R-:W-:-:S02]  /*18b0*/  IADD3 R39, PT, PT, R83, UR4, RZ ;  /* 0x0000000453277c10 */ /* 0x000fc4000fffe0ff */
[----:B------:R-:W-:Y:S02]  /*18c0*/  IADD3 R35, PT, PT, R82, UR4, RZ ;  /* 0x0000000452237c10 */ /* 0x000fe4000fffe0ff */
[----:B------:R-:W-:Y:S02]  /*18d0*/  ISETP.GE.OR P3, PT, R34, UR14, P3 ;  /* 0x0000000e22007c0c */ /* 0x000fe40009f66670 */
[----:B------:R-:W-:Y:S02]  /*18e0*/  ISETP.GE.OR P2, PT, R39, UR14, P2 ;  /* 0x0000000e27007c0c */ /* 0x000fe40009746670 */
[----:B------:R-:W-:Y:S02]  /*18f0*/  ISETP.GE.OR P1, PT, R35, UR14, P1 ;  /* 0x0000000e23007c0c */ /* 0x000fe40008f26670 */
[----:B------:R-:W-:-:S04]  /*1900*/  @!P0 MOV R29, 0x400 ;  /* 0x00000400001d8802 */ /* 0x000fc80000000f00 */
[----:B------:R-:W-:-:S03]  /*1910*/  @!P0 IADD3 R29, PT, PT, R29, 0x4000, RZ ;  /* 0x000040001d1d8810 */ /* 0x000fc60007ffe0ff */
[----:B------:R-:W1:Y:S01]  /*1920*/  @!P3 S2R R90, SR_CgaCtaId ;  /* 0x00000000005ab919 */ /* 0x000e620000008800 */
[----:B0-----:R-:W-:Y:S01]  /*1930*/  @!P0 LEA R36, R36, R29, 0x18 ;  /* 0x0000001d24248211 */ /* 0x001fe200078ec0ff */
[----:B------:R-:W-:Y:S01]  /*1940*/  @!P2 IMAD R39, R39, UR9, R32 ;  /* 0x000000092727ac24 */ /* 0x000fe2000f8e0220 */
[----:B------:R-:W0:Y:S01]  /*1950*/  @!P0 LDC.64 R28, c[0x0][0x388] ;  /* 0x0000e200ff1c8b82 */ /* 0x000e220000000a00 */
[----:B------:R-:W2:Y:S01]  /*1960*/  @!P2 S2R R89, SR_CgaCtaId ;  /* 0x000000000059a919 */ /* 0x000ea20000008800 */
[----:B------:R-:W-:Y:S01]  /*1970*/  @!P0 LEA R87, R87, R36, 0x9 ;  /* 0x0000002457578211 */ /* 0x000fe200078e48ff */
[----:B------:R-:W-:Y:S01]  /*1980*/  @!P1 IMAD R35, R35, UR9, R30 ;  /* 0x0000000923239c24 */ /* 0x000fe2000f8e021e */
[----:B------:R-:W-:Y:S01]  /*1990*/  @!P1 MOV R30, 0x400 ;  /* 0x00000400001e9802 */ /* 0x000fe20000000f00 */
[----:B------:R-:W-:Y:S01]  /*19a0*/  @!P3 IMAD R43, R34, UR9, R43 ;  /* 0x00000009222bbc24 */ /* 0x000fe2000f8e022b */
[----:B------:R-:W-:Y:S01]  /*19b0*/  @!P2 MOV R34, 0x400 ;  /* 0x000004000022a802 */ /* 0x000fe20000000f00 */
[----:B------:R-:W3:Y:S01]  /*19c0*/  @!P1 S2R R88, SR_CgaCtaId ;  /* 0x0000000000589919 */ /* 0x000ee20000008800 */
[----:B------:R-:W4:Y:S01]  /*19d0*/  @!P1 LDC.64 R32, c[0x0][0x388] ;  /* 0x0000e200ff209b82 */ /* 0x000f220000000a00 */
[----:B------:R-:W-:-:S02]  /*19e0*/  @!P1 IADD3 R91, PT, PT, R30, 0x4000, RZ ;  /* 0x000040001e5b9810 */ /* 0x000fc40007ffe0ff */
[----:B------:R-:W-:Y:S02]  /*19f0*/  @!P3 MOV R30, 0x400 ;  /* 0x00000400001eb802 */ /* 0x000fe40000000f00 */
[----:B------:R-:W-:-:S03]  /*1a00*/  @!P2 IADD3 R34, PT, PT, R34, 0x4000, RZ ;  /* 0x000040002222a810 */ /* 0x000fc60007ffe0ff */
[----:B------:R-:W5:Y:S08]  /*1a10*/  @!P2 LDC.64 R36, c[0x0][0x388] ;  /* 0x0000e200ff24ab82 */ /* 0x000f700000000a00 */
[----:B------:R-:W5:Y:S01]  /*1a20*/  @!P3 LDC.64 R40, c[0x0][0x388] ;  /* 0x0000e200ff28bb82 */ /* 0x000f620000000a00 */
[----:B0-----:R-:W-:Y:S01]  /*1a30*/  @!P0 IMAD.WIDE R28, R31, 0x4, R28 ;  /* 0x000000041f1c8825 */ /* 0x001fe200078e021c */
[----:B------:R-:W-:-:S04]  /*1a40*/  @!P3 IADD3 R31, PT, PT, R30, 0x4000, RZ ;  /* 0x000040001e1fb810 */ /* 0x000fc80007ffe0ff */
[----:B-1----:R-:W-:Y:S01]  /*1a50*/  @!P3 LEA R90, R90, R31, 0x18 ;  /* 0x0000001f5a5ab211 */ /* 0x002fe200078ec0ff */
[----:B----4-:R-:W-:Y:S01]  /*1a60*/  @!P1 IMAD.WIDE R32, R35, 0x4, R32 ;  /* 0x0000000423209825 */ /* 0x010fe200078e0220 */
[----:B--2---:R-:W-:Y:S01]  /*1a70*/  @!P2 LEA R89, R89, R34, 0x18 ;  /* 0x000000225959a211 */ /* 0x004fe200078ec0ff */
[----:B------:R-:W2:Y:S04]  /*1a80*/  @!P0 LDG.E.128.CONSTANT R28, desc[UR10][R28.64] ;  /* 0x0000000a1c1c8981 */ /* 0x000ea8000c1e9d00 */
[----:B------:R-:W4:Y:S01]  /*1a90*/  @!P1 LDG.E.128.CONSTANT R32, desc[UR10][R32.64] ;  /* 0x0000000a20209981 */ /* 0x000f22000c1e9d00 */
[----:B---3--:R-:W-:Y:S01]  /*1aa0*/  @!P1 LEA R88, R88, R91, 0x18 ;  /* 0x0000005b58589211 */ /* 0x008fe200078ec0ff */
[----:B-----5:R-:W-:-:S06]  /*1ab0*/  @!P2 IMAD.WIDE R36, R39, 0x4, R36 ;  /* 0x000000042724a825 */ /* 0x020fcc00078e0224 */
[----:B------:R-:W3:Y:S01]  /*1ac0*/  @!P2 LDG.E.128.CONSTANT R36, desc[UR10][R36.64] ;  /* 0x0000000a2424a981 */ /* 0x000ee2000c1e9d00 */
[----:B------:R-:W-:-:S06]  /*1ad0*/  @!P3 IMAD.WIDE R40, R43, 0x4, R40 ;  /* 0x000000042b28b825 */ /* 0x000fcc00078e0228 */
[----:B------:R-:W5:Y:S01]  /*1ae0*/  @!P3 LDG.E.128.CONSTANT R40, desc[UR10][R40.64] ;  /* 0x0000000a2828b981 */ /* 0x000f62000c1e9d00 */
[----:B------:R-:W-:Y:S02]  /*1af0*/  @!P1 LEA R91, R82, R88, 0x9 ;  /* 0x00000058525b9211 */ /* 0x000fe400078e48ff */
[----:B------:R-:W-:Y:S02]  /*1b00*/  @!P2 LEA R89, R83, R89, 0x9 ;  /* 0x000000595359a211 */ /* 0x000fe400078e48ff */
[----:B------:R-:W-:Y:S02]  /*1b10*/  @!P3 LEA R83, R86, R90, 0x9 ;  /* 0x0000005a5653b211 */ /* 0x000fe400078e48ff */
[----:B------:R-:W-:Y:S02]  /*1b20*/  @!P0 LEA R87, R73, R87, 0x2 ;  /* 0x0000005749578211 */ /* 0x000fe400078e10ff */
[----:B------:R-:W-:Y:S02]  /*1b30*/  @!P1 LEA R91, R76, R91, 0x2 ;  /* 0x0000005b4c5b9211 */ /* 0x000fe400078e10ff */
[----:B------:R-:W-:-:S02]  /*1b40*/  @!P2 LEA R89, R80, R89, 0x2 ;  /* 0x000000595059a211 */ /* 0x000fc400078e10ff */
[----:B------:R-:W-:Y:S02]  /*1b50*/  @!P3 LEA R83, R84, R83, 0x2 ;  /* 0x000000535453b211 */ /* 0x000fe400078e10ff */
[----:B------:R-:W-:Y:S01]  /*1b60*/  IADD3 R81, PT, PT, R4, R81, RZ ;  /* 0x0000005104517210 */ /* 0x000fe20007ffe0ff */
[----:B--2---:R0:W-:Y:S04]  /*1b70*/  @!P0 STS.128 [R87], R28 ;  /* 0x0000001c57008388 */ /* 0x0041e80000000c00 */
[----:B----4-:R0:W-:Y:S01]  /*1b80*/  @!P1 STS.128 [R91], R32 ;  /* 0x000000205b009388 */ /* 0x0101e20000000c00 */
[----:B------:R-:W-:-:S03]  /*1b90*/  ISETP.GE.U32.AND P0, PT, R81, 0x400, PT ;  /* 0x000004005100780c */ /* 0x000fc60003f06070 */
[----:B---3--:R0:W-:Y:S04]  /*1ba0*/  @!P2 STS.128 [R89], R36 ;  /* 0x000000245900a388 */ /* 0x0081e80000000c00 */
[----:B-----5:R0:W-:Y:S06]  /*1bb0*/  @!P3 STS.128 [R83], R40 ;  /* 0x000000285300b388 */ /* 0x0201ec0000000c00 */
[----:B------:R-:W-:Y:S05]  /*1bc0*/  @!P0 BRA `(.L_x_18) ;  /* 0xfffffff800b88947 */ /* 0x000fea000383ffff */
.L_x_2:
[----:B0123--:R-:W-:Y:S05]  /*1bd0*/  BSYNC.RECONVERGENT B0 ;  /* 0x0000000000007941 */ /* 0x00ffea0003800200 */
.L_x_1:
[----:B------:R-:W0:Y:S08]  /*1be0*/  S2UR UR8, SR_CgaCtaId ;  /* 0x00000000000879c3 */ /* 0x000e300000008800 */
[----:B------:R-:W-:Y:S01]  /*1bf0*/  BAR.SYNC.DEFER_BLOCKING 0x0 ;  /* 0x0000000000007b1d */ /* 0x000fe20000010000 */
[----:B----4-:R-:W-:Y:S01]  /*1c00*/  SHF.R.U32.HI R28, RZ, 0x5, R108 ;  /* 0x00000005ff1c7819 */ /* 0x010fe2000001166c */
[----:B------:R-:W-:Y:S01]  /*1c10*/  UIADD3 UR4, UPT, UPT, UR4, 0x20, URZ ;  /* 0x0000002004047890 */ /* 0x000fe2000fffe0ff */
[----:B------:R-:W-:-:S02]  /*1c20*/  LOP3.LUT R29, R108, 0x7, RZ, 0xc0, !PT ;  /* 0x000000076c1d7812 */ /* 0x000fc400078ec0ff */
[----:B------:R-:W-:Y:S01]  /*1c30*/  LOP3.LUT R28, R28, 0x3, RZ, 0xc0, !PT ;  /* 0x000000031c1c7812 */ /* 0x000fe200078ec0ff */
[----:B------:R-:W-:Y:S02]  /*1c40*/  UMOV UR7, 0x400 ;  /* 0x0000040000077882 */ /* 0x000fe40000000000 */
[----:B------:R-:W-:Y:S01]  /*1c50*/  UIADD3 UR7, UPT, UPT, UR7, 0x4000, URZ ;  /* 0x0000400007077890 */ /* 0x000fe2000fffe0ff */
[----:B------:R-:W-:-:S04]  /*1c60*/  LEA R73, R28, R29, 0x2 ;  /* 0x0000001d1c497211 */ /* 0x000fc800078e10ff */
[----:B------:R-:W-:Y:S01]  /*1c70*/  SHF.L.U32 R73, R73, 0x3, RZ ;  /* 0x0000000349497819 */ /* 0x000fe200000006ff */
[----:B0-----:R-:W-:Y:S01]  /*1c80*/  ULEA UR7, UR8, UR7, 0x18 ;  /* 0x0000000708077291 */ /* 0x001fe2000f8ec0ff */
[----:B------:R-:W-:Y:S04]  /*1c90*/  LDS.128 R28, [R5] ;  /* 0x00000000051c7984 */ /* 0x000fe80000000c00 */
[----:B------:R-:W-:Y:S01]  /*1ca0*/  LDS.128 R36, [R5+0x10] ;  /* 0x0000100005247984 */ /* 0x000fe20000000c00 */
[----:B------:R-:W-:-:S05]  /*1cb0*/  LEA R73, R73, UR7, 0x2 ;  /* 0x0000000749497c11 */ /* 0x000fca000f8e10ff */
[----:B------:R-:W0:Y:S01]  /*1cc0*/  LDS.128 R32, [R73] ;  /* 0x0000000049207984 */ /* 0x000e220000000c00 */
[----:B------:R-:W1:Y:S03]  /*1cd0*/  LDCU UR7, c[0x0][0x39c] ;  /* 0x00007380ff0777ac */ /* 0x000e660008000800 */
[----:B------:R-:W2:Y:S01]  /*1ce0*/  LDS.128 R40, [R73+0x10] ;  /* 0x0000100049287984 */ /* 0x000ea20000000c00 */
[----:B-1----:R-:W-:Y:S01]  /*1cf0*/  UISETP.GE.AND UP0, UPT, UR4, UR7, UPT ;  /* 0x000000070400728c */ /* 0x002fe2000bf06270 */
[----:B0-----:R-:W-:Y:S01]  /*1d00*/  FFMA R97, R32, R29, R0 ;  /* 0x0000001d20617223 */ /* 0x001fe20000000000 */
[C---:B------:R-:W-:Y:S01]  /*1d10*/  FFMA R99, R28.reuse, R32, R2 ;  /* 0x000000201c637223 */ /* 0x040fe20000000002 */
[-C--:B------:R-:W-:Y:S01]  /*1d20*/  FFMA R98, R28, R33.reuse, R11 ;  /* 0x000000211c627223 */ /* 0x080fe2000000000b */
[-C--:B------:R-:W-:Y:S01]  /*1d30*/  FFMA R96, R29, R33.reuse, R10 ;  /* 0x000000211d607223 */ /* 0x080fe2000000000a */
[-C--:B------:R-:W-:Y:S01]  /*1d40*/  FFMA R91, R30, R33.reuse, R9 ;  /* 0x000000211e5b7223 */ /* 0x080fe20000000009 */
[-C--:B------:R-:W-:Y:S01]  /*1d50*/  FFMA R87, R31, R33.reuse, R8 ;  /* 0x000000211f577223 */ /* 0x080fe20000000008 */
[-C--:B------:R-:W-:Y:S01]  /*1d60*/  FFMA R7, R36, R33.reuse, R7 ;  /* 0x0000002124077223 */ /* 0x080fe20000000007 */
[-C--:B------:R-:W-:Y:S01]  /*1d70*/  FFMA R82, R37, R33.reuse, R6 ;  /* 0x0000002125527223 */ /* 0x080fe20000000006 */
[-C--:B------:R-:W-:Y:S01]  /*1d80*/  FFMA R0, R38, R33.reuse, R12 ;  /* 0x0000002126007223 */ /* 0x080fe2000000000c */
[----:B------:R-:W-:Y:S01]  /*1d90*/  FFMA R92, R39, R33, R20 ;  /* 0x00000021275c7223 */ /* 0x000fe20000000014 */
[----:B------:R-:W-:Y:S01]  /*1da0*/  FFMA R101, R32, R39, R13 ;  /* 0x0000002720657223 */ /* 0x000fe2000000000d */
        /* <DEDUP_REMOVED lines=8> */
[----:B--2---:R-:W-:Y:S01]  /*1e30*/  FFMA R104, R28, R40, R75 ;  /* 0x000000281c687223 */ /* 0x004fe2000000004b */
[-C--:B------:R-:W-:Y:S01]  /*1e40*/  FFMA R34, R29, R35.reuse, R25 ;  /* 0x000000231d227223 */ /* 0x080fe20000000019 */
[-C--:B------:R-:W-:Y:S01]  /*1e50*/  FFMA R89, R30, R35.reuse, R24 ;  /* 0x000000231e597223 */ /* 0x080fe20000000018 */
[----:B------:R-:W-:Y:S01]  /*1e60*/  FFMA R80, R38, R35, R26 ;  /* 0x0000002326507223 */ /* 0x000fe2000000001a */
[----:B------:R-:W-:Y:S01]  /*1e70*/  FFMA R75, R28, R42, R27 ;  /* 0x0000002a1c4b7223 */ /* 0x000fe2000000001b */
[----:B------:R-:W-:Y:S01]  /*1e80*/  LDS.128 R16, [R5+0x200] ;  /* 0x0002000005107984 */ /* 0x000fe20000000c00 */
[C---:B------:R-:W-:Y:S01]  /*1e90*/  FFMA R90, R32.reuse, R30, R68 ;  /* 0x0000001e205a7223 */ /* 0x040fe20000000044 */
[----:B------:R-:W-:Y:S01]  /*1ea0*/  FFMA R70, R32, R31, R70 ;  /* 0x0000001f20467223 */ /* 0x000fe20000000046 */
[----:B------:R-:W-:Y:S01]  /*1eb0*/  FFMA R71, R36, R32, R71 ;  /* 0x0000002024477223 */ /* 0x000fe20000000047 */
[----:B------:R-:W0:Y:S01]  /*1ec0*/  LDS.128 R8, [R73+0x200] ;  /* 0x0002000049087984 */ /* 0x000e220000000c00 */
[C---:B------:R-:W-:Y:S01]  /*1ed0*/  FFMA R72, R32.reuse, R37, R72 ;  /* 0x0000002520487223 */ /* 0x040fe20000000048 */
[----:B------:R-:W-:Y:S01]  /*1ee0*/  FFMA R3, R32, R38, R3 ;  /* 0x0000002620037223 */ /* 0x000fe20000000003 */
[-C--:B------:R-:W-:Y:S01]  /*1ef0*/  FFMA R77, R28, R35.reuse, R77 ;  /* 0x000000231c4d7223 */ /* 0x080fe2000000004d */
[----:B------:R-:W1:Y:S01]  /*1f00*/  LDS.128 R12, [R73+0x210] ;  /* 0x00021000490c7984 */ /* 0x000e620000000c00 */
[-C--:B------:R-:W-:Y:S01]  /*1f10*/  FFMA R86, R31, R35.reuse, R23 ;  /* 0x000000231f567223 */ /* 0x080fe20000000017 */
[-C--:B------:R-:W-:Y:S01]  /*1f20*/  FFMA R32, R36, R35.reuse, R22 ;  /* 0x0000002324207223 */ /* 0x080fe20000000016 */
[-C--:B------:R-:W-:Y:S01]  /*1f30*/  FFMA R84, R37, R35.reuse, R21 ;  /* 0x0000002325547223 */ /* 0x080fe20000000015 */
[----:B------:R-:W2:Y:S01]  /*1f40*/  LDS.128 R24, [R5+0x210] ;  /* 0x0002100005187984 */ /* 0x000ea20000000c00 */
[----:B------:R-:W-:Y:S01]  /*1f50*/  FFMA R94, R39, R35, R46 ;  /* 0x00000023275e7223 */ /* 0x000fe2000000002e */
[C---:B------:R-:W-:Y:S01]  /*1f60*/  FFMA R103, R28.reuse, R41, R45 ;  /* 0x000000291c677223 */ /* 0x040fe2000000002d */
[----:B------:R-:W-:Y:S01]  /*1f70*/  FFMA R47, R28, R43, R47 ;  /* 0x0000002b1c2f7223 */ /* 0x000fe2000000002f */
[C---:B------:R-:W-:Y:S01]  /*1f80*/  FFMA R35, R40.reuse, R29, R85 ;  /* 0x0000001d28237223 */ /* 0x040fe20000000055 */
[C---:B------:R-:W-:Y:S01]  /*1f90*/  FFMA R44, R29.reuse, R41, R78 ;  /* 0x000000291d2c7223 */ /* 0x040fe2000000004e */
[C---:B------:R-:W-:Y:S01]  /*1fa0*/  FFMA R102, R29.reuse, R42, R74 ;  /* 0x0000002a1d667223 */ /* 0x040fe2000000004a */
[----:B------:R-:W-:Y:S01]  /*1fb0*/  FFMA R29, R29, R43, R48 ;  /* 0x0000002b1d1d7223 */ /* 0x000fe20000000030 */
[----:B------:R-:W-:Y:S01]  /*1fc0*/  FFMA R28, R40, R30, R100 ;  /* 0x0000001e281c7223 */ /* 0x000fe20000000064 */
[C---:B------:R-:W-:Y:S01]  /*1fd0*/  FFMA R23, R30.reuse, R41, R105 ;  /* 0x000000291e177223 */ /* 0x040fe20000000069 */
[CC--:B------:R-:W-:Y:S01]  /*1fe0*/  FFMA R22, R30.reuse, R42.reuse, R106 ;  /* 0x0000002a1e167223 */ /* 0x0c0fe2000000006a */
[C---:B------:R-:W-:Y:S01]  /*1ff0*/  FFMA R21, R31.reuse, R42, R95 ;  /* 0x0000002a1f157223 */ /* 0x040fe2000000005f */
[----:B------:R-:W-:Y:S01]  /*2000*/  FFMA R49, R30, R43, R49 ;  /* 0x0000002b1e317223 */ /* 0x000fe20000000031 */
[C---:B------:R-:W-:Y:S01]  /*2010*/  FFMA R50, R40.reuse, R31, R50 ;  /* 0x0000001f28327223 */ /* 0x040fe20000000032 */
[C---:B------:R-:W-:Y:S01]  /*2020*/  FFMA R51, R31.reuse, R41, R51 ;  /* 0x000000291f337223 */ /* 0x040fe20000000033 */
[----:B------:R-:W-:Y:S01]  /*2030*/  FFMA R52, R31, R43, R52 ;  /* 0x0000002b1f347223 */ /* 0x000fe20000000034 */
[----:B------:R-:W-:Y:S01]  /*2040*/  FFMA R95, R40, R39, R65 ;  /* 0x00000027285f7223 */ /* 0x000fe20000000041 */
[----:B------:R-:W-:Y:S01]  /*2050*/  FFMA R100, R39, R43, R69 ;  /* 0x0000002b27647223 */ /* 0x000fe20000000045 */
[C---:B------:R-:W-:Y:S01]  /*2060*/  FFMA R53, R36.reuse, R40, R53 ;  /* 0x0000002824357223 */ /* 0x040fe20000000035 */
[C---:B------:R-:W-:Y:S01]  /*2070*/  FFMA R54, R36.reuse, R41, R54 ;  /* 0x0000002924367223 */ /* 0x040fe20000000036 */
[CC--:B------:R-:W-:Y:S01]  /*2080*/  FFMA R55, R36.reuse, R42.reuse, R55 ;  /* 0x0000002a24377223 */ /* 0x0c0fe20000000037 */
        /* <DEDUP_REMOVED lines=8> */
[----:B------:R-:W-:Y:S01]  /*2110*/  FFMA R64, R38, R43, R64 ;  /* 0x0000002b26407223 */ /* 0x000fe20000000040 */
[C---:B------:R-:W-:Y:S01]  /*2120*/  FFMA R6, R39.reuse, R41, R66 ;  /* 0x0000002927067223 */ /* 0x040fe20000000042 */
[----:B------:R-:W-:Y:S01]  /*2130*/  FFMA R68, R39, R42, R67 ;  /* 0x0000002a27447223 */ /* 0x000fe20000000043 */
[C---:B0-----:R-:W-:Y:S01]  /*2140*/  FFMA R46, R16.reuse, R11, R77 ;  /* 0x0000000b102e7223 */ /* 0x041fe2000000004d */
[C---:B------:R-:W-:Y:S01]  /*2150*/  FFMA R99, R16.reuse, R8, R99 ;  /* 0x0000000810637223 */ /* 0x040fe20000000063 */
[C---:B------:R-:W-:Y:S01]  /*2160*/  FFMA R98, R16.reuse, R9, R98 ;  /* 0x0000000910627223 */ /* 0x040fe20000000062 */
[C---:B------:R-:W-:Y:S01]  /*2170*/  FFMA R78, R16.reuse, R10, R33 ;  /* 0x0000000a104e7223 */ /* 0x040fe20000000021 */
[C---:B-1----:R-:W-:Y:S01]  /*2180*/  FFMA R69, R16.reuse, R14, R75 ;  /* 0x0000000e10457223 */ /* 0x042fe2000000004b */
[CC--:B------:R-:W-:Y:S01]  /*2190*/  FFMA R65, R17.reuse, R13.reuse, R44 ;  /* 0x0000000d11417223 */ /* 0x0c0fe2000000002c */
[C---:B------:R-:W-:Y:S01]  /*21a0*/  FFMA R45, R16.reuse, R12, R104 ;  /* 0x0000000c102d7223 */ /* 0x040fe20000000068 */
[C---:B------:R-:W-:Y:S01]  /*21b0*/  FFMA R74, R16.reuse, R13, R103 ;  /* 0x0000000d104a7223 */ /* 0x040fe20000000067 */
[----:B------:R-:W-:Y:S01]  /*21c0*/  FFMA R47, R16, R15, R47 ;  /* 0x0000000f102f7223 */ /* 0x000fe2000000002f */
[----:B------:R-:W-:Y:S01]  /*21d0*/  FFMA R97, R8, R17, R97 ;  /* 0x0000001108617223 */ /* 0x000fe20000000061 */
[C---:B------:R-:W-:Y:S01]  /*21e0*/  FFMA R96, R17.reuse, R9, R96 ;  /* 0x0000000911607223 */ /* 0x040fe20000000060 */
[C---:B------:R-:W-:Y:S01]  /*21f0*/  FFMA R77, R17.reuse, R10, R20 ;  /* 0x0000000a114d7223 */ /* 0x040fe20000000014 */
[C---:B------:R-:W-:Y:S01]  /*2200*/  FFMA R75, R17.reuse, R11, R34 ;  /* 0x0000000b114b7223 */ /* 0x040fe20000000022 */
[----:B------:R-:W-:Y:S01]  /*2210*/  FFMA R48, R12, R17, R35 ;  /* 0x000000110c307223 */ /* 0x000fe20000000023 */
[C---:B------:R-:W-:Y:S01]  /*2220*/  FFMA R66, R17.reuse, R14, R102 ;  /* 0x0000000e11427223 */ /* 0x040fe20000000066 */
[----:B------:R-:W-:Y:S01]  /*2230*/  FFMA R67, R17, R15, R29 ;  /* 0x0000000f11437223 */ /* 0x000fe2000000001d */
[----:B------:R-:W-:Y:S01]  /*2240*/  FFMA R90, R8, R18, R90 ;  /* 0x00000012085a7223 */ /* 0x000fe2000000005a */
[C---:B------:R-:W-:Y:S01]  /*2250*/  FFMA R91, R18.reuse, R9, R91 ;  /* 0x00000009125b7223 */ /* 0x040fe2000000005b */
        /* <DEDUP_REMOVED lines=12> */
[C---:B------:R-:W-:Y:S01]  /*2320*/  FFMA R40, R19.reuse, R14, R21 ;  /* 0x0000000e13287223 */ /* 0x040fe20000000015 */
[----:B------:R-:W-:Y:S01]  /*2330*/  FFMA R52, R19, R15, R52 ;  /* 0x0000000f13347223 */ /* 0x000fe20000000034 */
[----:B--2---:R-:W-:Y:S01]  /*2340*/  FFMA R36, R24, R11, R32 ;  /* 0x0000000b18247223 */ /* 0x004fe20000000020 */
[----:B------:R-:W-:Y:S01]  /*2350*/  LDS.128 R20, [R5+0x400] ;  /* 0x0004000005147984 */ /* 0x000fe20000000c00 */
[----:B------:R-:W-:Y:S01]  /*2360*/  FFMA R58, R8, R25, R72 ;  /* 0x00000019083a7223 */ /* 0x000fe20000000048 */
[-C--:B------:R-:W-:Y:S01]  /*2370*/  FFMA R72, R26, R9.reuse, R0 ;  /* 0x000000091a487223 */ /* 0x080fe20000000000 */
[C---:B------:R-:W-:Y:S01]  /*2380*/  FFMA R39, R24.reuse, R8, R71 ;  /* 0x0000000818277223 */ /* 0x040fe20000000047 */
[----:B------:R-:W0:Y:S01]  /*2390*/  LDS.128 R32, [R73+0x400] ;  /* 0x0004000049207984 */ /* 0x000e220000000c00 */
[CC--:B------:R-:W-:Y:S01]  /*23a0*/  FFMA R38, R24.reuse, R9.reuse, R7 ;  /* 0x0000000918267223 */ /* 0x0c0fe20000000007 */
[-C--:B------:R-:W-:Y:S01]  /*23b0*/  FFMA R37, R24, R10.reuse, R2 ;  /* 0x0000000a18257223 */ /* 0x080fe20000000002 */
[C---:B------:R-:W-:Y:S01]  /*23c0*/  FFMA R82, R25.reuse, R9, R82 ;  /* 0x0000000919527223 */ /* 0x040fe20000000052 */
[----:B------:R-:W1:Y:S01]  /*23d0*/  LDS.128 R16, [R73+0x410] ;  /* 0x0004100049107984 */ /* 0x000e620000000c00 */
[C---:B------:R-:W-:Y:S01]  /*23e0*/  FFMA R83, R25.reuse, R10, R83 ;  /* 0x0000000a19537223 */ /* 0x040fe20000000053 */
[-C--:B------:R-:W-:Y:S01]  /*23f0*/  FFMA R84, R25, R11.reuse, R84 ;  /* 0x0000000b19547223 */ /* 0x080fe20000000054 */
[----:B------:R-:W-:Y:S01]  /*2400*/  FFMA R62, R8, R26, R3 ;  /* 0x0000001a083e7223 */ /* 0x000fe20000000003 */
[----:B------:R-:W2:Y:S01]  /*2410*/  LDS.128 R28, [R5+0x410] ;  /* 0x00041000051c7984 */ /* 0x000ea20000000c00 */
[CC--:B------:R-:W-:Y:S01]  /*2420*/  FFMA R79, R26.reuse, R10.reuse, R79 ;  /* 0x0000000a1a4f7223 */ /* 0x0c0fe2000000004f */
        /* <DEDUP_REMOVED lines=20> */
[----:B------:R-:W-:Y:S01]  /*2570*/  FFMA R68, R27, R15, R100 ;  /* 0x0000000f1b447223 */ /* 0x000fe20000000064 */
[----:B------:R-:W-:Y:S04]  /*2580*/  LDS.128 R8, [R5+0x600] ;  /* 0x0006000005087984 */ /* 0x000fe80000000c00 */
[----:B------:R-:W3:Y:S01]  /*2590*/  LDS.128 R24, [R73+0x600] ;  /* 0x0006000049187984 */ /* 0x000ee20000000c00 */
[C---:B0-----:R-:W-:Y:S01]  /*25a0*/  FFMA R70, R20.reuse, R32, R99 ;  /* 0x0000002014467223 */ /* 0x041fe20000000063 */
[C---:B------:R-:W-:Y:S01]  /*25b0*/  FFMA R6, R20.reuse, R33, R98 ;  /* 0x0000002114067223 */ /* 0x040fe20000000062 */
[C---:B------:R-:W-:Y:S01]  /*25c0*/  FFMA R78, R20.reuse, R34, R78 ;  /* 0x00000022144e7223 */ /* 0x040fe2000000004e */
[C---:B------:R-:W-:Y:S01]  /*25d0*/  FFMA R46, R20.reuse, R35, R46 ;  /* 0x00000023142e7223 */ /* 0x040fe2000000002e */
[C---:B-1----:R-:W-:Y:S01]  /*25e0*/  FFMA R45, R20.reuse, R16, R45 ;  /* 0x00000010142d7223 */ /* 0x042fe2000000002d */
        /* <DEDUP_REMOVED lines=27> */
[C---:B--2---:R-:W-:Y:S01]  /*27a0*/  FFMA R39, R28.reuse, R32, R39 ;  /* 0x000000201c277223 */ /* 0x044fe20000000027 */
        /* <DEDUP_REMOVED lines=11> */
[----:B------:R-:W-:Y:S01]  /*2860*/  FFMA R15, R32, R31, R0 ;  /* 0x0000001f200f7223 */ /* 0x000fe20000000000 */
[C---:B------:R-:W-:Y:S01]  /*2870*/  FFMA R14, R31.reuse, R33, R92 ;  /* 0x000000211f0e7223 */ /* 0x040fe2000000005c */
[C---:B------:R-:W-:Y:S01]  /*2880*/  FFMA R13, R31.reuse, R34, R93 ;  /* 0x000000221f0d7223 */ /* 0x040fe2000000005d */
[----:B------:R-:W-:Y:S01]  /*2890*/  FFMA R12, R31, R35, R94 ;  /* 0x000000231f0c7223 */ /* 0x000fe2000000005e */
[----:B------:R-:W0:Y:S01]  /*28a0*/  LDS.128 R20, [R73+0x610] ;  /* 0x0006100049147984 */ /* 0x000e220000000c00 */
[C---:B------:R-:W-:Y:S01]  /*28b0*/  FFMA R53, R28.reuse, R16, R53 ;  /* 0x000000101c357223 */ /* 0x040fe20000000035 */
[C---:B------:R-:W-:Y:S01]  /*28c0*/  FFMA R54, R28.reuse, R17, R54 ;  /* 0x000000111c367223 */ /* 0x040fe20000000036 */
[CC--:B------:R-:W-:Y:S01]  /*28d0*/  FFMA R55, R28.reuse, R18.reuse, R55 ;  /* 0x000000121c377223 */ /* 0x0c0fe20000000037 */
[----:B------:R-:W1:Y:S01]  /*28e0*/  LDS.128 R32, [R5+0x610] ;  /* 0x0006100005207984 */ /* 0x000e620000000c00 */
        /* <DEDUP_REMOVED lines=13> */
[C---:B---3--:R-:W-:Y:S01]  /*29c0*/  FFMA R70, R8.reuse, R24, R70 ;  /* 0x0000001808467223 */ /* 0x048fe20000000046 */
        /* <DEDUP_REMOVED lines=15> */
[----:B------:R-:W-:Y:S04]  /*2ac0*/  LDS.128 R28, [R73+0x800] ;  /* 0x00080000491c7984 */ /* 0x000fe80000000c00 */
[----:B------:R-:W-:Y:S01]  /*2ad0*/  LDS.128 R16, [R73+0x810] ;  /* 0x0008100049107984 */ /* 0x000fe20000000c00 */
[C---:B0-----:R-:W-:Y:S01]  /*2ae0*/  FFMA R45, R8.reuse, R20, R45 ;  /* 0x00000014082d7223 */ /* 0x041fe2000000002d */
        /* <DEDUP_REMOVED lines=15> */
[C---:B-1----:R-:W-:Y:S01]  /*2be0*/  FFMA R39, R32.reuse, R24, R39 ;  /* 0x0000001820277223 */ /* 0x042fe20000000027 */
        /* <DEDUP_REMOVED lines=32> */
[----:B------:R-:W-:-:S02]  /*2df0*/  FFMA R68, R35, R23, R68 ;  /* 0x0000001723447223 */ /* 0x000fc40000000044 */
[----:B------:R-:W-:Y:S04]  /*2e00*/  LDS.128 R32, [R73+0xa00] ;  /* 0x000a000049207984 */ /* 0x000fe80000000c00 */
[----:B------:R-:W-:Y:S01]  /*2e10*/  LDS.128 R20, [R73+0xa10] ;  /* 0x000a100049147984 */ /* 0x000fe20000000c00 */
[C---:B0-----:R-:W-:Y:S01]  /*2e20*/  FFMA R70, R8.reuse, R28, R70 ;  /* 0x0000001c08467223 */ /* 0x041fe20000000046 */
[C---:B------:R-:W-:Y:S01]  /*2e30*/  FFMA R6, R8.reuse, R29, R6 ;  /* 0x0000001d08067223 */ /* 0x040fe20000000006 */
[C---:B------:R-:W-:Y:S01]  /*2e40*/  FFMA R78, R8.reuse, R30, R78 ;  /* 0x0000001e084e7223 */ /* 0x040fe2000000004e */
[C---:B------:R-:W-:Y:S01]  /*2e50*/  FFMA R46, R8.reuse, R31, R46 ;  /* 0x0000001f082e7223 */ /* 0x040fe2000000002e */
[C---:B------:R-:W-:Y:S01]  /*2e60*/  FFMA R45, R8.reuse, R16, R45 ;  /* 0x00000010082d7223 */ /* 0x040fe2000000002d */
        /* <DEDUP_REMOVED lines=1682> */
[----:B------:R-:W2:Y:S01]  /*9790*/  LDS.128 R28, [R5+0x3a10] ;  /* 0x003a1000051c7984 */ /* 0x000ea20000000c00 */
        /* <DEDUP_REMOVED lines=60> */
[----:B------:R-:W0:Y:S01]  /*9b60*/  LDS.128 R8, [R73+0x3c10] ;  /* 0x003c100049087984 */ /* 0x000e220000000c00 */
[-C--:B------:R-:W-:Y:S01]  /*9b70*/  FFMA R54, R28, R21.reuse, R54 ;  /* 0x000000151c367223 */ /* 0x080fe20000000036 */
[-C--:B------:R-:W-:Y:S01]  /*9b80*/  FFMA R57, R29, R21.reuse, R57 ;  /* 0x000000151d397223 */ /* 0x080fe20000000039 */
[-C--:B------:R-:W-:Y:S01]  /*9b90*/  FFMA R61, R30, R21.reuse, R61 ;  /* 0x000000151e3d7223 */ /* 0x080fe2000000003d */
[----:B------:R-:W1:Y:S01]  /*9ba0*/  LDS.128 R12, [R5+0x3c10] ;  /* 0x003c1000050c7984 */ /* 0x000e620000000c00 */
[----:B------:R-:W-:Y:S01]  /*9bb0*/  FFMA R2, R31, R21, R2 ;  /* 0x000000151f027223 */ /* 0x000fe20000000002 */
[C---:B------:R-:W-:Y:S01]  /*9bc0*/  FFMA R53, R28.reuse, R20, R53 ;  /* 0x000000141c357223 */ /* 0x040fe20000000035 */
[CC--:B------:R-:W-:Y:S01]  /*9bd0*/  FFMA R55, R28.reuse, R22.reuse, R55 ;  /* 0x000000161c377223 */ /* 0x0c0fe20000000037 */
[----:B------:R-:W-:Y:S01]  /*9be0*/  FFMA R59, R28, R23, R59 ;  /* 0x000000171c3b7223 */ /* 0x000fe2000000003b */
[----:B---3--:R-:W-:Y:S01]  /*9bf0*/  FFMA R21, R26, R19, R89 ;  /* 0x000000131a157223 */ /* 0x008fe20000000059 */
[C---:B------:R-:W-:Y:S01]  /*9c00*/  FFMA R85, R20.reuse, R29, R85 ;  /* 0x0000001d14557223 */ /* 0x040fe20000000055 */
[C---:B------:R-:W-:Y:S01]  /*9c10*/  FFMA R56, R29.reuse, R22, R56 ;  /* 0x000000161d387223 */ /* 0x040fe20000000038 */
[-C--:B------:R-:W-:Y:S01]  /*9c20*/  FFMA R63, R29, R23.reuse, R63 ;  /* 0x000000171d3f7223 */ /* 0x080fe2000000003f */
[----:B------:R-:W-:Y:S01]  /*9c30*/  FFMA R81, R20, R30, R81 ;  /* 0x0000001e14517223 */ /* 0x000fe20000000051 */
[----:B------:R-:W-:Y:S01]  /*9c40*/  FFMA R64, R30, R23, R64 ;  /* 0x000000171e407223 */ /* 0x000fe20000000040 */
[----:B------:R-:W-:Y:S01]  /*9c50*/  FFMA R0, R20, R31, R0 ;  /* 0x0000001f14007223 */ /* 0x000fe20000000000 */
[C---:B------:R-:W-:Y:S01]  /*9c60*/  FFMA R68, R31.reuse, R23, R68 ;  /* 0x000000171f447223 */ /* 0x040fe20000000044 */
[----:B------:R-:W-:Y:S01]  /*9c70*/  FFMA R89, R16, R27, R44 ;  /* 0x0000001b10597223 */ /* 0x000fe2000000002c */
[-C--:B------:R-:W-:Y:S01]  /*9c80*/  FFMA R60, R30, R22.reuse, R60 ;  /* 0x000000161e3c7223 */ /* 0x080fe2000000003c */
[----:B------:R-:W-:Y:S01]  /*9c90*/  FFMA R3, R31, R22, R3 ;  /* 0x000000161f037223 */ /* 0x000fe20000000003 */
[----:B------:R-:W-:Y:S01]  /*9ca0*/  FFMA R20, R26, R17, R91 ;  /* 0x000000111a147223 */ /* 0x000fe2000000005b */
        /* <DEDUP_REMOVED lines=11> */
[----:B------:R-:W-:Y:S01]  /*9d60*/  FFMA R76, R26, R18, R76 ;  /* 0x000000121a4c7223 */ /* 0x000fe2000000004c */
[----:B------:R-:W-:Y:S01]  /*9d70*/  FFMA R87, R27, R17, R87 ;  /* 0x000000111b577223 */ /* 0x000fe20000000057 */
        /* <DEDUP_REMOVED lines=19> */
[C---:B------:R-:W-:Y:S01]  /*9eb0*/  FFMA R86, R12.reuse, R18, R34 ;  /* 0x000000120c567223 */ /* 0x040fe20000000022 */
[C---:B------:R-:W-:Y:S01]  /*9ec0*/  FFMA R22, R12.reuse, R19, R35 ;  /* 0x000000130c167223 */ /* 0x040fe20000000023 */
[C---:B------:R-:W-:Y:S01]  /*9ed0*/  FFMA R53, R12.reuse, R8, R53 ;  /* 0x000000080c357223 */ /* 0x040fe20000000035 */
[----:B------:R-:W0:Y:S01]  /*9ee0*/  LDS.128 R24, [R73+0x3e00] ;  /* 0x003e000049187984 */ /* 0x000e220000000c00 */
[C---:B------:R-:W-:Y:S01]  /*9ef0*/  FFMA R54, R12.reuse, R9, R54 ;  /* 0x000000090c367223 */ /* 0x040fe20000000036 */
[C---:B------:R-:W-:Y:S01]  /*9f00*/  FFMA R55, R12.reuse, R10, R55 ;  /* 0x0000000a0c377223 */ /* 0x040fe20000000037 */
[----:B------:R-:W-:Y:S01]  /*9f10*/  FFMA R59, R12, R11, R59 ;  /* 0x0000000b0c3b7223 */ /* 0x000fe2000000003b */
[----:B------:R-:W1:Y:S01]  /*9f20*/  LDS.128 R32, [R5+0x3e10] ;  /* 0x003e100005207984 */ /* 0x000e620000000c00 */
        /* <DEDUP_REMOVED lines=9> */
[----:B------:R-:W-:Y:S01]  /*9fc0*/  FFMA R94, R14, R17, R72 ;  /* 0x000000110e5e7223 */ /* 0x000fe20000000048 */
[----:B------:R-:W-:Y:S01]  /*9fd0*/  FFMA R16, R16, R15, R36 ;  /* 0x0000000f10107223 */ /* 0x000fe20000000024 */
[C---:B------:R-:W-:Y:S01]  /*9fe0*/  FFMA R17, R15.reuse, R17, R37 ;  /* 0x000000110f117223 */ /* 0x040fe20000000025 */
[C---:B------:R-:W-:Y:S01]  /*9ff0*/  FFMA R95, R15.reuse, R18, R38 ;  /* 0x000000120f5f7223 */ /* 0x040fe20000000026 */
[CC--:B------:R-:W-:Y:S01]  /*a000*/  FFMA R92, R15.reuse, R19.reuse, R39 ;  /* 0x000000130f5c7223 */ /* 0x0c0fe20000000027 */
[----:B------:R-:W-:Y:S01]  /*a010*/  FFMA R62, R8, R14, R81 ;  /* 0x0000000e083e7223 */ /* 0x000fe20000000051 */
[----:B------:R2:W3:Y:S01]  /*a020*/  LDS.128 R36, [R73+0x3e10] ;  /* 0x003e100049247984 */ /* 0x0004e20000000c00 */
[C---:B------:R-:W-:Y:S01]  /*a030*/  FFMA R79, R14.reuse, R18, R79 ;  /* 0x000000120e4f7223 */ /* 0x040fe2000000004f */
[C---:B------:R-:W-:Y:S01]  /*a040*/  FFMA R85, R14.reuse, R19, R80 ;  /* 0x000000130e557223 */ /* 0x040fe20000000050 */
[CC--:B------:R-:W-:Y:S01]  /*a050*/  FFMA R64, R14.reuse, R11.reuse, R64 ;  /* 0x0000000b0e407223 */ /* 0x0c0fe20000000040 */
[CC--:B------:R-:W-:Y:S01]  /*a060*/  FFMA R81, R15.reuse, R10.reuse, R3 ;  /* 0x0000000a0f517223 */ /* 0x0c0fe20000000003 */
[C---:B------:R-:W-:Y:S01]  /*a070*/  FFMA R82, R15.reuse, R11, R68 ;  /* 0x0000000b0f527223 */ /* 0x040fe20000000044 */
[CC--:B------:R-:W-:Y:S01]  /*a080*/  FFMA R61, R14.reuse, R9.reuse, R61 ;  /* 0x000000090e3d7223 */ /* 0x0c0fe2000000003d */
[----:B------:R-:W-:Y:S01]  /*a090*/  FFMA R60, R14, R10, R60 ;  /* 0x0000000a0e3c7223 */ /* 0x000fe2000000003c */
[----:B------:R-:W-:Y:S01]  /*a0a0*/  FFMA R80, R15, R9, R2 ;  /* 0x000000090f507223 */ /* 0x000fe20000000002 */
[----:B--2---:R-:W-:Y:S01]  /*a0b0*/  FFMA R73, R8, R15, R0 ;  /* 0x0000000f08497223 */ /* 0x004fe20000000000 */
[-C--:B0-----:R-:W-:Y:S01]  /*a0c0*/  FFMA R11, R28, R25.reuse, R6 ;  /* 0x000000191c0b7223 */ /* 0x081fe20000000006 */
[-C--:B------:R-:W-:Y:S01]  /*a0d0*/  FFMA R10, R29, R25.reuse, R7 ;  /* 0x000000191d0a7223 */ /* 0x080fe20000000007 */
[----:B------:R-:W-:Y:S01]  /*a0e0*/  FFMA R9, R30, R25, R20 ;  /* 0x000000191e097223 */ /* 0x000fe20000000014 */
[----:B------:R-:W-:Y:S01]  /*a0f0*/  FFMA R2, R28, R24, R70 ;  /* 0x000000181c027223 */ /* 0x000fe20000000046 */
[C---:B-1----:R-:W-:Y:S01]  /*a100*/  FFMA R3, R24.reuse, R34, R13 ;  /* 0x0000002218037223 */ /* 0x042fe2000000000d */
[C---:B------:R-:W-:Y:S01]  /*a110*/  FFMA R13, R24.reuse, R35, R16 ;  /* 0x00000023180d7223 */ /* 0x040fe20000000010 */
[----:B------:R-:W-:Y:S01]  /*a120*/  FFMA R6, R33, R25, R12 ;  /* 0x0000001921067223 */ /* 0x000fe2000000000c */
[----:B------:R-:W-:Y:S01]  /*a130*/  FFMA R0, R24, R29, R71 ;  /* 0x0000001d18007223 */ /* 0x000fe20000000047 */
[-C--:B------:R-:W-:Y:S01]  /*a140*/  FFMA R8, R31, R25.reuse, R87 ;  /* 0x000000191f087223 */ /* 0x080fe20000000057 */
[-C--:B------:R-:W-:Y:S01]  /*a150*/  FFMA R7, R32, R25.reuse, R88 ;  /* 0x0000001920077223 */ /* 0x080fe20000000058 */
[-C--:B------:R-:W-:Y:S01]  /*a160*/  FFMA R12, R34, R25.reuse, R94 ;  /* 0x00000019220c7223 */ /* 0x080fe2000000005e */
[----:B------:R-:W-:Y:S01]  /*a170*/  FFMA R20, R35, R25, R17 ;  /* 0x0000001923147223 */ /* 0x000fe20000000011 */
[----:B------:R-:W-:Y:S01]  /*a180*/  FFMA R16, R31, R26, R44 ;  /* 0x0000001a1f107223 */ /* 0x000fe2000000002c */
[C---:B------:R-:W-:Y:S01]  /*a190*/  FFMA R68, R24.reuse, R30, R90 ;  /* 0x0000001e18447223 */ /* 0x040fe2000000005a */
[----:B------:R-:W-:Y:S01]  /*a1a0*/  FFMA R70, R24, R31, R89 ;  /* 0x0000001f18467223 */ /* 0x000fe20000000059 */
        /* <DEDUP_REMOVED lines=8> */
[----:B------:R-:W-:Y:S01]  /*a230*/  FFMA R44, R35, R26, R95 ;  /* 0x0000001a232c7223 */ /* 0x000fe2000000005f */
[-C--:B------:R-:W-:Y:S01]  /*a240*/  FFMA R25, R29, R27.reuse, R75 ;  /* 0x0000001b1d197223 */ /* 0x080fe2000000004b */
[-C--:B------:R-:W-:Y:S01]  /*a250*/  FFMA R77, R28, R27.reuse, R46 ;  /* 0x0000001b1c4d7223 */ /* 0x080fe2000000002e */
[-C--:B------:R-:W-:Y:S01]  /*a260*/  FFMA R24, R30, R27.reuse, R21 ;  /* 0x0000001b1e187223 */ /* 0x080fe20000000015 */
[-C--:B------:R-:W-:Y:S01]  /*a270*/  FFMA R26, R34, R27.reuse, R85 ;  /* 0x0000001b221a7223 */ /* 0x080fe20000000055 */
[----:B---3--:R-:W-:Y:S01]  /*a280*/  FFMA R75, R28, R36, R45 ;  /* 0x000000241c4b7223 */ /* 0x008fe2000000002d */
[-C--:B------:R-:W-:Y:S01]  /*a290*/  FFMA R23, R31, R27.reuse, R23 ;  /* 0x0000001b1f177223 */ /* 0x080fe20000000017 */
[-C--:B------:R-:W-:Y:S01]  /*a2a0*/  FFMA R22, R32, R27.reuse, R22 ;  /* 0x0000001b20167223 */ /* 0x080fe20000000016 */
[-C--:B------:R-:W-:Y:S01]  /*a2b0*/  FFMA R21, R33, R27.reuse, R84 ;  /* 0x0000001b21157223 */ /* 0x080fe20000000054 */
[----:B------:R-:W-:Y:S01]  /*a2c0*/  FFMA R46, R35, R27, R92 ;  /* 0x0000001b232e7223 */ /* 0x000fe2000000005c */
[----:B------:R-:W-:Y:S01]  /*a2d0*/  FFMA R45, R28, R37, R74 ;  /* 0x000000251c2d7223 */ /* 0x000fe2000000004a */
[----:B------:R-:W-:Y:S01]  /*a2e0*/  FFMA R85, R36, R29, R48 ;  /* 0x0000001d24557223 */ /* 0x000fe20000000030 */
[CC--:B------:R-:W-:Y:S01]  /*a2f0*/  FFMA R27, R28.reuse, R38.reuse, R69 ;  /* 0x000000261c1b7223 */ /* 0x0c0fe20000000045 */
[C---:B------:R-:W-:Y:S01]  /*a300*/  FFMA R78, R29.reuse, R37, R65 ;  /* 0x000000251d4e7223 */ /* 0x040fe20000000041 */
[C---:B------:R-:W-:Y:S01]  /*a310*/  FFMA R74, R29.reuse, R38, R66 ;  /* 0x000000261d4a7223 */ /* 0x040fe20000000042 */
[-C--:B------:R-:W-:Y:S01]  /*a320*/  FFMA R48, R29, R39.reuse, R67 ;  /* 0x000000271d307223 */ /* 0x080fe20000000043 */
        /* <DEDUP_REMOVED lines=25> */
[----:B------:R-:W-:Y:S06]  /*a4c0*/  BAR.SYNC.DEFER_BLOCKING 0x0 ;  /* 0x0000000000007b1d */ /* 0x000fec0000010000 */
[----:B------:R-:W-:Y:S05]  /*a4d0*/  BRA.U !UP0, `(.L_x_19) ;  /* 0xffffff6108ec7547 */ /* 0x000fea000b83ffff */
.L_x_0:
[----:B------:R-:W3:Y:S01]  /*a4e0*/  LDL.LU R29, [R1] ;  /* 0x00000000011d7983 */ /* 0x000ee20000300800 */
[----:B------:R-:W0:Y:S03]  /*a4f0*/  LDCU UR7, c[0x0][0x398] ;  /* 0x00007300ff0777ac */ /* 0x000e260008000800 */
[----:B------:R-:W4:Y:S04]  /*a500*/  LDL.LU R28, [R1+0x4] ;  /* 0x00000400011c7983 */ /* 0x000f280000300800 */
[----:B------:R-:W1:Y:S04]  /*a510*/  LDL.LU R31, [R1+0x8] ;  /* 0x00000800011f7983 */ /* 0x000e680000300800 */
[----:B------:R-:W5:Y:S01]  /*a520*/  LDL.LU R30, [R1+0xc] ;  /* 0x00000c00011e7983 */ /* 0x000f620000300800 */
[----:B------:R-:W-:Y:S01]  /*a530*/  BSSY.RECONVERGENT B0, `(.L_x_20) ;  /* 0x0000054000007945 */ /* 0x000fe20003800200 */
[----:B-1----:R-:W-:-:S04]  /*a540*/  LEA R34, R31, UR5, 0x5 ;  /* 0x000000051f227c11 */ /* 0x002fc8000f8e28ff */
[----:B-----5:R-:W-:Y:S02]  /*a550*/  LEA R34, R30, R34, 0x3 ;  /* 0x000000221e227211 */ /* 0x020fe400078e18ff */
[----:B---3--:R-:W-:Y:S02]  /*a560*/  LEA R30, R29, UR6, 0x3 ;  /* 0x000000061d1e7c11 */ /* 0x008fe4000f8e18ff */
[C---:B0-----:R-:W-:Y:S02]  /*a570*/  ISETP.GE.AND P0, PT, R34.reuse, UR7, PT ;  /* 0x0000000722007c0c */ /* 0x041fe4000bf06270 */
[C---:B------:R-:W-:Y:S02]  /*a580*/  IADD3 R33, PT, PT, R34.reuse, 0x1, RZ ;  /* 0x0000000122217810 */ /* 0x040fe40007ffe0ff */
[----:B------:R-:W-:Y:S02]  /*a590*/  IADD3 R31, PT, PT, R34, 0x2, RZ ;  /* 0x00000002221f7810 */ /* 0x000fe40007ffe0ff */
[----:B----4-:R-:W-:-:S07]  /*a5a0*/  LEA R30, R28, R30, 0x5 ;  /* 0x0000001e1c1e7211 */ /* 0x010fce00078e28ff */
[----:B------:R-:W-:Y:S05]  /*a5b0*/  @P0 BRA `(.L_x_21) ;  /* 0x00000004002c0947 */ /* 0x000fea0003800000 */
[----:B------:R-:W0:Y:S01]  /*a5c0*/  LDCU UR6, c[0x0][0x3a0] ;  /* 0x00007400ff0677ac */ /* 0x000e220008000800 */
[----:B------:R-:W1:Y:S01]  /*a5d0*/  LDCU.64 UR4, c[0x0][0x390] ;  /* 0x00007200ff0477ac */ /* 0x000e620008000a00 */
[----:B0-----:R-:W-:Y:S01]  /*a5e0*/  ISETP.GE.AND P3, PT, R30, UR6, PT ;  /* 0x000000061e007c0c */ /* 0x001fe2000bf66270 */
[----:B------:R-:W-:-:S12]  /*a5f0*/  IMAD R5, R34, UR6, RZ ;  /* 0x0000000622057c24 */ /* 0x000fd8000f8e02ff */
[----:B------:R-:W0:Y:S01]  /*a600*/  @!P3 LDC.64 R28, c[0x0][0x390] ;  /* 0x0000e400ff1cbb82 */ /* 0x000e220000000a00 */
[----:B------:R-:W-:-:S07]  /*a610*/  @!P3 IADD3 R35, PT, PT, R30, R5, RZ ;  /* 0x000000051e23b210 */ /* 0x000fce0007ffe0ff */
[----:B------:R-:W3:Y:S08]  /*a620*/  @!P3 LDC R39, c[0x0][0x3a8] ;  /* 0x0000ea00ff27bb82 */ /* 0x000ef00000000800 */
[----:B------:R-:W4:Y:S01]  /*a630*/  @!P3 LDC R40, c[0x0][0x3a4] ;  /* 0x0000e900ff28bb82 */ /* 0x000f220000000800 */
[----:B0-----:R-:W-:-:S05]  /*a640*/  @!P3 IMAD.WIDE R28, R35, 0x4, R28 ;  /* 0x00000004231cb825 */ /* 0x001fca00078e021c */
[----:B--2---:R-:W3:Y:S01]  /*a650*/  @!P3 LDG.E R4, desc[UR10][R28.64] ;  /* 0x0000000a1c04b981 */ /* 0x004ee2000c1e1900 */
[----:B------:R-:W-:Y:S02]  /*a660*/  SHF.R.S32.HI R38, RZ, 0x1f, R30 ;  /* 0x0000001fff267819 */ /* 0x000fe4000001141e */
[C---:B------:R-:W-:Y:S02]  /*a670*/  IADD3 R37, P4, PT, R30.reuse, R5, RZ ;  /* 0x000000051e257210 */ /* 0x040fe40007f9e0ff */
[C---:B------:R-:W-:Y:S02]  /*a680*/  IADD3 R32, PT, PT, R30.reuse, 0x1, RZ ;  /* 0x000000011e207810 */ /* 0x040fe40007ffe0ff */
[----:B------:R-:W-:Y:S02]  /*a690*/  IADD3 R35, PT, PT, R30, 0x2, RZ ;  /* 0x000000021e237810 */ /* 0x000fe40007ffe0ff */
[----:B------:R-:W-:Y:S02]  /*a6a0*/  LEA.HI.X.SX32 R38, R5, R38, 0x1, P4 ;  /* 0x0000002605267211 */ /* 0x000fe400020f0eff */
[----:B------:R-:W-:-:S02]  /*a6b0*/  ISETP.GE.AND P0, PT, R32, UR6, PT ;  /* 0x0000000620007c0c */ /* 0x000fc4000bf06270 */
[C---:B------:R-:W-:Y:S02]  /*a6c0*/  IADD3 R36, PT, PT, R30.reuse, 0x3, RZ ;  /* 0x000000031e247810 */ /* 0x040fe40007ffe0ff */
[----:B------:R-:W-:Y:S02]  /*a6d0*/  IADD3 R32, PT, PT, R30, 0x4, RZ ;  /* 0x000000041e207810 */ /* 0x000fe40007ffe0ff */
[----:B------:R-:W-:Y:S02]  /*a6e0*/  ISETP.GE.AND P1, PT, R35, UR6, PT ;  /* 0x0000000623007c0c */ /* 0x000fe4000bf26270 */
[----:B------:R-:W-:Y:S02]  /*a6f0*/  ISETP.GE.AND P2, PT, R36, UR6, PT ;  /* 0x0000000624007c0c */ /* 0x000fe4000bf46270 */
[----:B------:R-:W-:-:S03]  /*a700*/  IADD3 R36, PT, PT, R30, 0x5, RZ ;  /* 0x000000051e247810 */ /* 0x000fc60007ffe0ff */
[----:B------:R-:W0:Y:S01]  /*a710*/  @!P0 LDC R41, c[0x0][0x3a8] ;  /* 0x0000ea00ff298b82 */ /* 0x000e220000000800 */
[----:B------:R-:W-:-:S07]  /*a720*/  ISETP.GE.AND P5, PT, R36, UR6, PT ;  /* 0x0000000624007c0c */ /* 0x000fce000bfa6270 */
[----:B------:R-:W2:Y:S08]  /*a730*/  @!P1 LDC R43, c[0x0][0x3a8] ;  /* 0x0000ea00ff2b9b82 */ /* 0x000eb00000000800 */
[----:B------:R-:W5:Y:S08]  /*a740*/  @!P5 LDC R81, c[0x0][0x3a8] ;  /* 0x0000ea00ff51db82 */ /* 0x000f700000000800 */
[----:B------:R-:W5:Y:S01]  /*a750*/  @!P5 LDC R76, c[0x0][0x3a4] ;  /* 0x0000e900ff4cdb82 */ /* 0x000f620000000800 */
[----:B---3--:R-:W-:Y:S01]  /*a760*/  @!P3 FMUL R5, R4, R39 ;  /* 0x000000270405b220 */ /* 0x008fe20000400000 */
[----:B-1----:R-:W-:-:S03]  /*a770*/  LEA R4, P4, R37, UR4, 0x2 ;  /* 0x0000000425047c11 */ /* 0x002fc6000f8810ff */
[----:B----4-:R-:W-:Y:S01]  /*a780*/  @!P3 FFMA R35, R2, R40, R5 ;  /* 0x000000280223b223 */ /* 0x010fe20000000005 */
[----:B------:R-:W-:Y:S02]  /*a790*/  LEA.HI.X R5, R37, UR5, R38, 0x2, P4 ;  /* 0x0000000525057c11 */ /* 0x000fe4000a0f1426 */
[----:B------:R-:W1:Y:S01]  /*a7a0*/  @!P0 LDC R40, c[0x0][0x3a4] ;  /* 0x0000e900ff288b82 */ /* 0x000e620000000800 */
[----:B------:R-:W-:Y:S02]  /*a7b0*/  ISETP.GE.AND P4, PT, R32, UR6, PT ;  /* 0x0000000620007c0c */ /* 0x000fe4000bf86270 */
[----:B------:R-:W-:Y:S01]  /*a7c0*/  IADD3 R32, PT, PT, R30, 0x6, RZ ;  /* 0x000000061e207810 */ /* 0x000fe20007ffe0ff */
[----:B------:R3:W-:Y:S03]  /*a7d0*/  @!P3 STG.E desc[UR10][R28.64], R35 ;  /* 0x000000231c00b986 */ /* 0x0007e6000c10190a */
[----:B------:R-:W-:Y:S01]  /*a7e0*/  ISETP.GE.AND P3, PT, R32, UR6, PT ;  /* 0x0000000620007c0c */ /* 0x000fe2000bf66270 */
[----:B------:R-:W0:Y:S04]  /*a7f0*/  @!P0 LDG.E R2, desc[UR10][R4.64+0x4] ;  /* 0x0000040a04028981 */ /* 0x000e28000c1e1900 */
[----:B------:R-:W2:Y:S02]  /*a800*/  @!P1 LDG.E R32, desc[UR10][R4.64+0x8] ;  /* 0x0000080a04209981 */ /* 0x000ea4000c1e1900 */
[----:B------:R-:W4:Y:S02]  /*a810*/  @!P4 LDC R42, c[0x0][0x3a8] ;  /* 0x0000ea00ff2acb82 */ /* 0x000f240000000800 */
[----:B------:R-:W5:Y:S04]  /*a820*/  @!P2 LDG.E R36, desc[UR10][R4.64+0xc] ;  /* 0x00000c0a0424a981 */ /* 0x000f68000c1e1900 */
[----:B------:R-:W4:Y:S02]  /*a830*/  @!P4 LDG.E R37, desc[UR10][R4.64+0x10] ;  /* 0x0000100a0425c981 */ /* 0x000f24000c1e1900 */
[----:B---3--:R-:W3:Y:S02]  /*a840*/  @!P1 LDC R28, c[0x0][0x3a4] ;  /* 0x0000e900ff1c9b82 */ /* 0x008ee40000000800 */
[----:B------:R-:W4:Y:S04]  /*a850*/  @!P5 LDG.E R38, desc[UR10][R4.64+0x14] ;  /* 0x0000140a0426d981 */ /* 0x000f28000c1e1900 */
[----:B------:R-:W4:Y:S02]  /*a860*/  @!P3 LDG.E R39, desc[UR10][R4.64+0x18] ;  /* 0x0000180a0427b981 */ /* 0x000f24000c1e1900 */
[----:B------:R-:W5:Y:S08]  /*a870*/  @!P2 LDC R29, c[0x0][0x3a8] ;  /* 0x0000ea00ff1dab82 */ /* 0x000f700000000800 */
[----:B------:R-:W4:Y:S08]  /*a880*/  @!P3 LDC R80, c[0x0][0x3a8] ;  /* 0x0000ea00ff50bb82 */ /* 0x000f300000000800 */
[----:B------:R-:W4:Y:S08]  /*a890*/  @!P2 LDC R35, c[0x0][0x3a4] ;  /* 0x0000e900ff23ab82 */ /* 0x000f300000000800 */
[----:B------:R-:W4:Y:S08]  /*a8a0*/  @!P4 LDC R73, c[0x0][0x3a4] ;  /* 0x0000e900ff49cb82 */ /* 0x000f300000000800 */
[----:B------:R-:W4:Y:S01]  /*a8b0*/  @!P3 LDC R82, c[0x0][0x3a4] ;  /* 0x0000e900ff52bb82 */ /* 0x000f220000000800 */
[----:B0-----:R-:W-:Y:S01]  /*a8c0*/  @!P0 FMUL R2, R2, R41 ;  /* 0x0000002902028220 */ /* 0x001fe20000400000 */
[----:B--2---:R-:W-:-:S03]  /*a8d0*/  @!P1 FMUL R32, R32, R43 ;  /* 0x0000002b20209220 */ /* 0x004fc60000400000 */
[----:B-1----:R-:W-:Y:S01]  /*a8e0*/  @!P0 FFMA R11, R11, R40, R2 ;  /* 0x000000280b0b8223 */ /* 0x002fe20000000002 */
[----:B---3--:R-:W-:Y:S01]  /*a8f0*/  @!P1 FFMA R19, R19, R28, R32 ;  /* 0x0000001c13139223 */ /* 0x008fe20000000020 */
[----:B-----5:R-:W-:-:S03]  /*a900*/  @!P2 FMUL R36, R36, R29 ;  /* 0x0000001d2424a220 */ /* 0x020fc60000400000 */
[----:B------:R0:W-:Y:S01]  /*a910*/  @!P0 STG.E desc[UR10][R4.64+0x4], R11 ;  /* 0x0000040b04008986 */ /* 0x0001e2000c10190a */
[----:B----4-:R-:W-:Y:S01]  /*a920*/  @!P4 FMUL R2, R37, R42 ;  /* 0x0000002a2502c220 */ /* 0x010fe20000400000 */
[----:B------:R-:W-:Y:S02]  /*a930*/  @!P2 FFMA R77, R77, R35, R36 ;  /* 0x000000234d4da223 */ /* 0x000fe40000000024 */
[----:B------:R0:W-:Y:S01]  /*a940*/  @!P1 STG.E desc[UR10][R4.64+0x8], R19 ;  /* 0x0000081304009986 */ /* 0x0001e2000c10190a */
[----:B------:R-:W-:Y:S01]  /*a950*/  @!P5 FMUL R38, R38, R81 ;  /* 0x000000512626d220 */ /* 0x000fe20000400000 */
[----:B------:R-:W-:Y:S02]  /*a960*/  @!P4 FFMA R75, R75, R73, R2 ;  /* 0x000000494b4bc223 */ /* 0x000fe40000000002 */
[----:B------:R0:W-:Y:S01]  /*a970*/  @!P2 STG.E desc[UR10][R4.64+0xc], R77 ;  /* 0x00000c4d0400a986 */ /* 0x0001e2000c10190a */
[----:B------:R-:W-:Y:S01]  /*a980*/  IADD3 R2, PT, PT, R30, 0x7, RZ ;  /* 0x000000071e027810 */ /* 0x000fe20007ffe0ff */
[----:B------:R-:W-:Y:S01]  /*a990*/  @!P3 FMUL R28, R39, R80 ;  /* 0x00000050271cb220 */ /* 0x000fe20000400000 */
[----:B------:R-:W-:Y:S01]  /*a9a0*/  @!P5 FFMA R45, R45, R76, R38 ;  /* 0x0000004c2d2dd223 */ /* 0x000fe20000000026 */
[----:B------:R0:W-:Y:S01]  /*a9b0*/  @!P4 STG.E desc[UR10][R4.64+0x10], R75 ;  /* 0x0000104b0400c986 */ /* 0x0001e2000c10190a */
[----:B------:R-:W-:Y:S01]  /*a9c0*/  ISETP.GE.AND P0, PT, R2, UR6, PT ;  /* 0x0000000602007c0c */ /* 0x000fe2000bf06270 */
[----:B------:R-:W-:-:S02]  /*a9d0*/  @!P3 FFMA R27, R27, R82, R28 ;  /* 0x000000521b1bb223 */ /* 0x000fc4000000001c */
[----:B------:R0:W-:Y:S04]  /*a9e0*/  @!P5 STG.E desc[UR10][R4.64+0x14], R45 ;  /* 0x0000142d0400d986 */ /* 0x0001e8000c10190a */
[----:B------:R0:W-:Y:S06]  /*a9f0*/  @!P3 STG.E desc[UR10][R4.64+0x18], R27 ;  /* 0x0000181b0400b986 */ /* 0x0001ec000c10190a */
[----:B------:R-:W-:Y:S05]  /*aa00*/  @P0 BRA `(.L_x_21) ;  /* 0x0000000000180947 */ /* 0x000fea0003800000 */
[----:B------:R-:W2:Y:S01]  /*aa10*/  LDG.E R2, desc[UR10][R4.64+0x1c] ;  /* 0x00001c0a04027981 */ /* 0x000ea2000c1e1900 */
[----:B------:R-:W2:Y:S01]  /*aa20*/  LDCU UR4, c[0x0][0x3a8] ;  /* 0x00007500ff0477ac */ /* 0x000ea20008000800 */
[----:B------:R-:W1:Y:S01]  /*aa30*/  LDCU UR5, c[0x0][0x3a4] ;  /* 0x00007480ff0577ac */ /* 0x000e620008000800 */
[----:B--2---:R-:W-:-:S04]  /*aa40*/  FMUL R2, R2, UR4 ;  /* 0x0000000402027c20 */ /* 0x004fc80008400000 */
[----:B-1----:R-:W-:-:S05]  /*aa50*/  FFMA R47, R47, UR5, R2 ;  /* 0x000000052f2f7c23 */ /* 0x002fca0008000002 */
[----:B------:R1:W-:Y:S02]  /*aa60*/  STG.E desc[UR10][R4.64+0x1c], R47 ;  /* 0x00001c2f04007986 */ /* 0x0003e4000c10190a */
.L_x_21:
[----:B--2---:R-:W-:Y:S05]  /*aa70*/  BSYNC.RECONVERGENT B0 ;  /* 0x0000000000007941 */ /* 0x004fea0003800200 */
.L_x_20:
[----:B------:R-:W-:Y:S01]  /*aa80*/  ISETP.GE.AND P6, PT, R33, UR7, PT ;  /* 0x0000000721007c0c */ /* 0x000fe2000bfc6270 */
[----:B------:R-:W-:Y:S01]  /*aa90*/  BSSY.RECONVERGENT B0, `(.L_x_22) ;  /* 0x0000058000007945 */ /* 0x000fe20003800200 */
[C---:B------:R-:W-:Y:S02]  /*aaa0*/  IADD3 R32, PT, PT, R34.reuse, 0x3, RZ ;  /* 0x0000000322207810 */ /* 0x040fe40007ffe0ff */
[C---:B0-----:R-:W-:Y:S02]  /*aab0*/  IADD3 R27, PT, PT, R34.reuse, 0x4, RZ ;  /* 0x00000004221b7810 */ /* 0x041fe40007ffe0ff */
[C---:B------:R-:W-:Y:S02]  /*aac0*/  IADD3 R19, PT, PT, R34.reuse, 0x5, RZ ;  /* 0x0000000522137810 */ /* 0x040fe40007ffe0ff */
[C---:B------:R-:W-:Y:S02]  /*aad0*/  IADD3 R11, PT, PT, R34.reuse, 0x6, RZ ;  /* 0x00000006220b7810 */ /* 0x040fe40007ffe0ff */
[----:B------:R-:W-:-:S02]  /*aae0*/  IADD3 R2, PT, PT, R34, 0x7, RZ ;  /* 0x0000000722027810 */ /* 0x000fc40007ffe0ff */
[----:B------:R-:W-:Y:S02]  /*aaf0*/  ISETP.GE.AND P5, PT, R31, UR7, PT ;  /* 0x000000071f007c0c */ /* 0x000fe4000bfa6270 */
[----:B------:R-:W-:Y:S02]  /*ab00*/  ISETP.GE.AND P4, PT, R32, UR7, PT ;  /* 0x0000000720007c0c */ /* 0x000fe4000bf86270 */
[----:B------:R-:W-:Y:S02]  /*ab10*/  ISETP.GE.AND P0, PT, R27, UR7, PT ;  /* 0x000000071b007c0c */ /* 0x000fe4000bf06270 */
[----:B------:R-:W-:Y:S02]  /*ab20*/  ISETP.GE.AND P1, PT, R19, UR7, PT ;  /* 0x0000000713007c0c */ /* 0x000fe4000bf26270 */
[----:B------:R-:W-:Y:S02]  /*ab30*/  ISETP.GE.AND P2, PT, R11, UR7, PT ;  /* 0x000000070b007c0c */ /* 0x000fe4000bf46270 */
[----:B------:R-:W-:Y:S01]  /*ab40*/  ISETP.GE.AND P3, PT, R2, UR7, PT ;  /* 0x0000000702007c0c */ /* 0x000fe2000bf66270 */
[----:B------:R-:W-:-:S12]  /*ab50*/  @P6 BRA `(.L_x_23) ;  /* 0x00000004002c6947 */ /* 0x000fd80003800000 */
[----:B------:R-:W0:Y:S01]  /*ab60*/  LDCU UR4, c[0x0][0x3a0] ;  /* 0x00007400ff0477ac */ /* 0x000e220008000800 */
[----:B------:R-:W2:Y:S01]  /*ab70*/  LDCU.64 UR8, c[0x0][0x390] ;  /* 0x00007200ff0877ac */ /* 0x000ea20008000a00 */
[----:B0-----:R-:W-:Y:S01]  /*ab80*/  ISETP.GE.AND P6, PT, R30, UR4, PT ;  /* 0x000000041e007c0c */ /* 0x001fe2000bfc6270 */
[----:B------:R-:W-:-:S12]  /*ab90*/  IMAD R33, R33, UR4, RZ ;  /* 0x0000000421217c24 */ /* 0x000fd8000f8e02ff */
[----:B-1----:R-:W0:Y:S01]  /*aba0*/  @!P6 LDC.64 R4, c[0x0][0x390] ;  /* 0x0000e400ff04eb82 */ /* 0x002e220000000a00 */
[----:B------:R-:W-:-:S07]  /*abb0*/  @!P6 IADD3 R29, PT, PT, R30, R33, RZ ;  /* 0x000000211e1de210 */ /* 0x000fce0007ffe0ff */
[----:B------:R-:W1:Y:S01]  /*abc0*/  @!P6 LDC R35, c[0x0][0x3a4] ;  /* 0x0000e900ff23eb82 */ /* 0x000e620000000800 */
[----:B0-----:R-:W-:-:S07]  /*abd0*/  @!P6 IMAD.WIDE R4, R29, 0x4, R4 ;  /* 0x000000041d04e825 */ /* 0x001fce00078e0204 */
[----:B------:R-:W0:Y:S01]  /*abe0*/  @!P6 LDC R29, c[0x0][0x3a8] ;  /* 0x0000ea00ff1deb82 */ /* 0x000e220000000800 */
[----:B------:R-:W0:Y:S01]  /*abf0*/  @!P6 LDG.E R28, desc[UR10][R4.64] ;  /* 0x0000000a041ce981 */ /* 0x000e22000c1e1900 */
[----:B------:R-:W-:Y:S01]  /*ac00*/  IADD3 R34, PT, PT, R30, 0x1, RZ ;  /* 0x000000011e227810 */ /* 0x000fe20007ffe0ff */
[----:B0-----:R-:W-:-:S04]  /*ac10*/  @!P6 FMUL R29, R28, R29 ;  /* 0x0000001d1c1de220 */ /* 0x001fc80000400000 */
[----:B-1----:R-:W-:Y:S01]  /*ac20*/  @!P6 FFMA R35, R0, R35, R29 ;  /* 0x000000230023e223 */ /* 0x002fe2000000001d */
[----:B------:R-:W-:-:S04]  /*ac30*/  SHF.R.S32.HI R29, RZ, 0x1f, R33 ;  /* 0x0000001fff1d7819 */ /* 0x000fc80000011421 */
[----:B------:R0:W-:Y:S01]  /*ac40*/  @!P6 STG.E desc[UR10][R4.64], R35 ;  /* 0x000000230400e986 */ /* 0x0001e2000c10190a */
[----:B------:R-:W-:-:S04]  /*ac50*/  IADD3 R33, P6, PT, R30, R33, RZ ;  /* 0x000000211e217210 */ /* 0x000fc80007fde0ff */
[----:B------:R-:W-:Y:S02]  /*ac60*/  LEA.HI.X.SX32 R0, R30, R29, 0x1, P6 ;  /* 0x0000001d1e007211 */ /* 0x000fe400030f0eff */
[----:B--2---:R-:W-:-:S04]  /*ac70*/  LEA R28, P6, R33, UR8, 0x2 ;  /* 0x00000008211c7c11 */ /* 0x004fc8000f8c10ff */
[----:B------:R-:W-:Y:S02]  /*ac80*/  LEA.HI.X R29, R33, UR9, R0, 0x2, P6 ;  /* 0x00000009211d7c11 */ /* 0x000fe4000b0f1400 */
[----:B------:R-:W-:-:S13]  /*ac90*/  ISETP.GE.AND P6, PT, R34, UR4, PT ;  /* 0x0000000422007c0c */ /* 0x000fda000bfc6270 */
[----:B------:R-:W2:Y:S01]  /*aca0*/  @!P6 LDG.E R0, desc[UR10][R28.64+0x4] ;  /* 0x0000040a1c00e981 */ /* 0x000ea2000c1e1900 */
[----:B------:R-:W2:Y:S08]  /*acb0*/  @!P6 LDC R33, c[0x0][0x3a8] ;  /* 0x0000ea00ff21eb82 */ /* 0x000eb00000000800 */
[----:B------:R-:W1:Y:S01]  /*acc0*/  @!P6 LDC R34, c[0x0][0x3a4] ;  /* 0x0000e900ff22eb82 */ /* 0x000e620000000800 */
[----:B--2---:R-:W-:Y:S01]  /*acd0*/  @!P6 FMUL R33, R0, R33 ;  /* 0x000000210021e220 */ /* 0x004fe20000400000 */
[----:B------:R-:W-:-:S03]  /*ace0*/  IADD3 R0, PT, PT, R30, 0x2, RZ ;  /* 0x000000021e007810 */ /* 0x000fc60007ffe0ff */
[----:B-1----:R-:W-:-:S05]  /*acf0*/  @!P6 FFMA R33, R10, R34, R33 ;  /* 0x000000220a21e223 */ /* 0x002fca0000000021 */
[----:B------:R1:W-:Y:S01]  /*ad00*/  @!P6 STG.E desc[UR10][R28.64+0x4], R33 ;  /* 0x000004211c00e986 */ /* 0x0003e2000c10190a */
[----:B------:R-:W-:-:S13]  /*ad10*/  ISETP.GE.AND P6, PT, R0, UR4, PT ;  /* 0x0000000400007c0c */ /* 0x000fda000bfc6270 */
[----:B------:R-:W2:Y:S01]  /*ad20*/  @!P6 LDG.E R0, desc[UR10][R28.64+0x8] ;  /* 0x0000080a1c00e981 */ /* 0x000ea2000c1e1900 */
[----:B0-----:R-:W2:Y:S08]  /*ad30*/  @!P6 LDC R5, c[0x0][0x3a8] ;  /* 0x0000ea00ff05eb82 */ /* 0x001eb00000000800 */
[----:B------:R-:W0:Y:S01]  /*ad40*/  @!P6 LDC R4, c[0x0][0x3a4] ;  /* 0x0000e900ff04eb82 */ /* 0x000e220000000800 */
[----:B--2---:R-:W-:Y:S01]  /*ad50*/  @!P6 FMUL R5, R0, R5 ;  /* 0x000000050005e220 */ /* 0x004fe20000400000 */
[----:B------:R-:W-:-:S03]  /*ad60*/  IADD3 R0, PT, PT, R30, 0x3, RZ ;  /* 0x000000031e007810 */ /* 0x000fc60007ffe0ff */
[----:B0-----:R-:W-:-:S05]  /*ad70*/  @!P6 FFMA R5, R18, R4, R5 ;  /* 0x000000041205e223 */ /* 0x001fca0000000005 */
[----:B------:R0:W-:Y:S01]  /*ad80*/  @!P6 STG.E desc[UR10][R28.64+0x8], R5 ;  /* 0x000008051c00e986 */ /* 0x0001e2000c10190a */
[----:B------:R-:W-:-:S13]  /*ad90*/  ISETP.GE.AND P6, PT, R0, UR4, PT ;  /* 0x0000000400007c0c */ /* 0x000fda000bfc6270 */
[----:B------:R-:W2:Y:S01]  /*ada0*/  @!P6 LDG.E R0, desc[UR10][R28.64+0xc] ;  /* 0x00000c0a1c00e981 */ /* 0x000ea2000c1e1900 */
[----:B-1----:R-:W2:Y:S08]  /*adb0*/  @!P6 LDC R33, c[0x0][0x3a8] ;  /* 0x0000ea00ff21eb82 */ /* 0x002eb00000000800 */
[----:B------:R-:W1:Y:S01]  /*adc0*/  @!P6 LDC R4, c[0x0][0x3a4] ;  /* 0x0000e900ff04eb82 */ /* 0x000e620000000800 */
[----:B--2---:R-:W-:-:S04]  /*add0*/  @!P6 FMUL R0, R0, R33 ;  /* 0x000000210000e220 */ /* 0x004fc80000400000 */
[----:B-1----:R-:W-:Y:S01]  /*ade0*/  @!P6 FFMA R25, R25, R4, R0 ;  /* 0x000000041919e223 */ /* 0x002fe20000000000 */
[----:B------:R-:W-:-:S04]  /*adf0*/  IADD3 R0, PT, PT, R30, 0x4, RZ ;  /* 0x000000041e007810 */ /* 0x000fc80007ffe0ff */
[----:B------:R1:W-:Y:S01]  /*ae00*/  @!P6 STG.E desc[UR10][R28.64+0xc], R25 ;  /* 0x00000c191c00e986 */ /* 0x0003e2000c10190a */
[----:B------:R-:W-:-:S13]  /*ae10*/  ISETP.GE.AND P6, PT, R0, UR4, PT ;  /* 0x0000000400007c0c */ /* 0x000fda000bfc6270 */
[----:B------:R-:W2:Y:S01]  /*ae20*/  @!P6 LDG.E R0, desc[UR10][R28.64+0x10] ;  /* 0x0000100a1c00e981 */ /* 0x000ea2000c1e1900 */
[----:B0-----:R-:W2:Y:S08]  /*ae30*/  @!P6 LDC R5, c[0x0][0x3a8] ;  /* 0x0000ea00ff05eb82 */ /* 0x001eb00000000800 */
[----:B------:R-:W0:Y:S01]  /*ae40*/  @!P6 LDC R4, c[0x0][0x3a4] ;  /* 0x0000e900ff04eb82 */ /* 0x000e220000000800 */
[----:B--2---:R-:W-:-:S04]  /*ae50*/  @!P6 FMUL R0, R0, R5 ;  /* 0x000000050000e220 */ /* 0x004fc80000400000 */
[----:B0-----:R-:W-:Y:S01]  /*ae60*/  @!P6 FFMA R85, R85, R4, R0 ;  /* 0x000000045555e223 */ /* 0x001fe20000000000 */
[----:B------:R-:W-:-:S04]  /*ae70*/  IADD3 R0, PT, PT, R30, 0x5, RZ ;  /* 0x000000051e007810 */ /* 0x000fc80007ffe0ff */
[----:B------:R0:W-:Y:S01]  /*ae80*/  @!P6 STG.E desc[UR10][R28.64+0x10], R85 ;  /* 0x000010551c00e986 */ /* 0x0001e2000c10190a */
[----:B------:R-:W-:-:S13]  /*ae90*/  ISETP.GE.AND P6, PT, R0, UR4, PT ;  /* 0x0000000400007c0c */ /* 0x000fda000bfc6270 */
[----:B------:R-:W2:Y:S01]  /*aea0*/  @!P6 LDG.E R0, desc[UR10][R28.64+0x14] ;  /* 0x0000140a1c00e981 */ /* 0x000ea2000c1e1900 */
[----:B------:R-:W2:Y:S08]  /*aeb0*/  @!P6 LDC R5, c[0x0][0x3a8] ;  /* 0x0000ea00ff05eb82 */ /* 0x000eb00000000800 */
[----:B------:R-:W3:Y:S01]  /*aec0*/  @!P6 LDC R4, c[0x0][0x3a4] ;  /* 0x0000e900ff04eb82 */ /* 0x000ee20000000800 */
[----:B--2---:R-:W-:Y:S01]  /*aed0*/  @!P6 FMUL R5, R0, R5 ;  /* 0x000000050005e220 */ /* 0x004fe20000400000 */
[----:B------:R-:W-:-:S03]  /*aee0*/  IADD3 R0, PT, PT, R30, 0x6, RZ ;  /* 0x000000061e007810 */ /* 0x000fc60007ffe0ff */
[----:B---3--:R-:W-:-:S05]  /*aef0*/  @!P6 FFMA R5, R78, R4, R5 ;  /* 0x000000044e05e223 */ /* 0x008fca0000000005 */
[----:B------:R0:W-:Y:S01]  /*af00*/  @!P6 STG.E desc[UR10][R28.64+0x14], R5 ;  /* 0x000014051c00e986 */ /* 0x0001e2000c10190a */
[----:B------:R-:W-:-:S13]  /*af10*/  ISETP.GE.AND P6, PT, R0, UR4, PT ;  /* 0x0000000400007c0c */ /* 0x000fda000bfc6270 */
[----:B------:R-:W2:Y:S01]  /*af20*/  @!P6 LDG.E R0, desc[UR10][R28.64+0x18] ;  /* 0x0000180a1c00e981 */ /* 0x000ea2000c1e1900 */
[----:B-1----:R-:W2:Y:S08]  /*af30*/  @!P6 LDC R25, c[0x0][0x3a8] ;  /* 0x0000ea00ff19eb82 */ /* 0x002eb00000000800 */
[----:B------:R-:W1:Y:S01]  /*af40*/  @!P6 LDC R4, c[0x0][0x3a4] ;  /* 0x0000e900ff04eb82 */ /* 0x000e620000000800 */
[----:B--2---:R-:W-:Y:S01]  /*af50*/  @!P6 FMUL R25, R0, R25 ;  /* 0x000000190019e220 */ /* 0x004fe20000400000 */
[----:B------:R-:W-:-:S03]  /*af60*/  IADD3 R0, PT, PT, R30, 0x7, RZ ;  /* 0x000000071e007810 */ /* 0x000fc60007ffe0ff */
[----:B-1----:R-:W-:-:S05]  /*af70*/  @!P6 FFMA R25, R74, R4, R25 ;  /* 0x000000044a19e223 */ /* 0x002fca0000000019 */
[----:B------:R0:W-:Y:S01]  /*af80*/  @!P6 STG.E desc[UR10][R28.64+0x18], R25 ;  /* 0x000018191c00e986 */ /* 0x0001e2000c10190a */
[----:B------:R-:W-:-:S13]  /*af90*/  ISETP.GE.AND P6, PT, R0, UR4, PT ;  /* 0x0000000400007c0c */ /* 0x000fda000bfc6270 */
[----:B0-----:R-:W-:Y:S05]  /*afa0*/  @P6 BRA `(.L_x_23) ;  /* 0x0000000000186947 */ /* 0x001fea0003800000 */
[----:B------:R-:W2:Y:S01]  /*afb0*/  LDG.E R0, desc[UR10][R28.64+0x1c] ;  /* 0x00001c0a1c007981 */ /* 0x000ea2000c1e1900 */
[----:B------:R-:W2:Y:S01]  /*afc0*/  LDCU UR4, c[0x0][0x3a8] ;  /* 0x00007500ff0477ac */ /* 0x000ea20008000800 */
[----:B------:R-:W0:Y:S01]  /*afd0*/  LDCU UR5, c[0x0][0x3a4] ;  /* 0x00007480ff0577ac */ /* 0x000e220008000800 */
[----:B--2---:R-:W-:-:S04]  /*afe0*/  FMUL R5, R0, UR4 ;  /* 0x0000000400057c20 */ /* 0x004fc80008400000 */
[----:B0-----:R-:W-:-:S05]  /*aff0*/  FFMA R5, R48, UR5, R5 ;  /* 0x0000000530057c23 */ /* 0x001fca0008000005 */
[----:B------:R0:W-:Y:S02]  /*b000*/  STG.E desc[UR10][R28.64+0x1c], R5 ;  /* 0x00001c051c007986 */ /* 0x0001e4000c10190a */
.L_x_23:
[----:B------:R-:W-:Y:S05]  /*b010*/  BSYNC.RECONVERGENT B0 ;  /* 0x0000000000007941 */ /* 0x000fea0003800200 */
.L_x_22:
[----:B------:R-:W-:Y:S04]  /*b020*/  BSSY.RECONVERGENT B0, `(.L_x_24) ;  /* 0x000004d000007945 */ /* 0x000fe80003800200 */
[----:B------:R-:W-:Y:S05]  /*b030*/  @P5 BRA `(.L_x_25) ;  /* 0x00000004002c5947 */ /* 0x000fea0003800000 */
[----:B------:R-:W2:Y:S01]  /*b040*/  LDCU UR4, c[0x0][0x3a0] ;  /* 0x00007400ff0477ac */ /* 0x000ea20008000800 */
[----:B------:R-:W3:Y:S01]  /*b050*/  LDCU.64 UR8, c[0x0][0x390] ;  /* 0x00007200ff0877ac */ /* 0x000ee20008000a00 */
[----:B--2---:R-:W-:Y:S01]  /*b060*/  ISETP.GE.AND P6, PT, R30, UR4, PT ;  /* 0x000000041e007c0c */ /* 0x004fe2000bfc6270 */
[----:B------:R-:W-:-:S12]  /*b070*/  IMAD R31, R31, UR4, RZ ;  /* 0x000000041f1f7c24 */ /* 0x000fd8000f8e02ff */
[----:B0-----:R-:W0:Y:S01]  /*b080*/  @!P6 LDC.64 R28, c[0x0][0x390] ;  /* 0x0000e400ff1ceb82 */ /* 0x001e220000000a00 */
[----:B-1----:R-:W-:-:S07]  /*b090*/  @!P6 IADD3 R5, PT, PT, R30, R31, RZ ;  /* 0x0000001f1e05e210 */ /* 0x002fce0007ffe0ff */
[----:B------:R-:W1:Y:S01]  /*b0a0*/  @!P6 LDC R25, c[0x0][0x3a4] ;  /* 0x0000e900ff19eb82 */ /* 0x000e620000000800 */
[----:B0-----:R-:W-:-:S07]  /*b0b0*/  @!P6 IMAD.WIDE R28, R5, 0x4, R28 ;  /* 0x00000004051ce825 */ /* 0x001fce00078e021c */
[----:B------:R-:W0:Y:S01]  /*b0c0*/  @!P6 LDC R5, c[0x0][0x3a8] ;  /* 0x0000ea00ff05eb82 */ /* 0x000e220000000800 */
[----:B------:R-:W0:Y:S01]  /*b0d0*/  @!P6 LDG.E R0, desc[UR10][R28.64] ;  /* 0x0000000a1c00e981 */ /* 0x000e22000c1e1900 */
[C---:B------:R-:W-:Y:S02]  /*b0e0*/  IADD3 R10, PT, PT, R30.reuse, 0x1, RZ ;  /* 0x000000011e0a7810 */ /* 0x040fe40007ffe0ff */
[----:B------:R-:W-:Y:S01]  /*b0f0*/  IADD3 R18, PT, PT, R30, 0x2, RZ ;  /* 0x000000021e127810 */ /* 0x000fe20007ffe0ff */
[----:B0-----:R-:W-:-:S04]  /*b100*/  @!P6 FMUL R5, R0, R5 ;  /* 0x000000050005e220 */ /* 0x001fc80000400000 */
[----:B-1----:R-:W-:Y:S01]  /*b110*/  @!P6 FFMA R25, R68, R25, R5 ;  /* 0x000000194419e223 */ /* 0x002fe20000000005 */
[----:B------:R-:W-:Y:S02]  /*b120*/  SHF.R.S32.HI R5, RZ, 0x1f, R31 ;  /* 0x0000001fff057819 */ /* 0x000fe4000001141f */
[C---:B------:R-:W-:Y:S02]  /*b130*/  IADD3 R31, P5, PT, R30.reuse, R31, RZ ;  /* 0x0000001f1e1f7210 */ /* 0x040fe40007fbe0ff */
[----:B------:R0:W-:Y:S02]  /*b140*/  @!P6 STG.E desc[UR10][R28.64], R25 ;  /* 0x000000191c00e986 */ /* 0x0001e4000c10190a */
[----:B------:R-:W-:Y:S02]  /*b150*/  LEA.HI.X.SX32 R0, R30, R5, 0x1, P5 ;  /* 0x000000051e007211 */ /* 0x000fe400028f0eff */
[----:B---3--:R-:W-:Y:S02]  /*b160*/  LEA R4, P6, R31, UR8, 0x2 ;  /* 0x000000081f047c11 */ /* 0x008fe4000f8c10ff */
[----:B------:R-:W-:-:S02]  /*b170*/  ISETP.GE.AND P5, PT, R10, UR4, PT ;  /* 0x000000040a007c0c */ /* 0x000fc4000bfa6270 */
[----:B------:R-:W-:Y:S02]  /*b180*/  LEA.HI.X R5, R31, UR9, R0, 0x2, P6 ;  /* 0x000000091f057c11 */ /* 0x000fe4000b0f1400 */
[----:B------:R-:W-:-:S09]  /*b190*/  ISETP.GE.AND P6, PT, R18, UR4, PT ;  /* 0x0000000412007c0c */ /* 0x000fd2000bfc6270 */
[----:B------:R-:W2:Y:S01]  /*b1a0*/  @!P5 LDG.E R0, desc[UR10][R4.64+0x4] ;  /* 0x0000040a0400d981 */ /* 0x000ea2000c1e1900 */
[----:B------:R-:W2:Y:S03]  /*b1b0*/  @!P5 LDC R31, c[0x0][0x3a8] ;  /* 0x0000ea00ff1fdb82 */ /* 0x000ea60000000800 */
[----:B------:R-:W3:Y:S05]  /*b1c0*/  @!P6 LDG.E R10, desc[UR10][R4.64+0x8] ;  /* 0x0000080a040ae981 */ /* 0x000eea000c1e1900 */
[----:B0-----:R-:W3:Y:S08]  /*b1d0*/  @!P6 LDC R25, c[0x0][0x3a8] ;  /* 0x0000ea00ff19eb82 */ /* 0x001ef00000000800 */
[----:B------:R-:W0:Y:S08]  /*b1e0*/  @!P5 LDC R18, c[0x0][0x3a4] ;  /* 0x0000e900ff12db82 */ /* 0x000e300000000800 */
[----:B------:R-:W1:Y:S01]  /*b1f0*/  @!P6 LDC R28, c[0x0][0x3a4] ;  /* 0x0000e900ff1ceb82 */ /* 0x000e620000000800 */
[----:B--2---:R-:W-:Y:S01]  /*b200*/  @!P5 FMUL R0, R0, R31 ;  /* 0x0000001f0000d220 */ /* 0x004fe20000400000 */
[----:B---3--:R-:W-:-:S03]  /*b210*/  @!P6 FMUL R10, R10, R25 ;  /* 0x000000190a0ae220 */ /* 0x008fc60000400000 */
[----:B0-----:R-:W-:Y:S01]  /*b220*/  @!P5 FFMA R9, R9, R18, R0 ;  /* 0x000000120909d223 */ /* 0x001fe20000000000 */
[C---:B------:R-:W-:Y:S01]  /*b230*/  IADD3 R0, PT, PT, R30.reuse, 0x3, RZ ;  /* 0x000000031e007810 */ /* 0x040fe20007ffe0ff */
[----:B-1----:R-:W-:Y:S01]  /*b240*/  @!P6 FFMA R17, R17, R28, R10 ;  /* 0x0000001c1111e223 */ /* 0x002fe2000000000a */
[----:B------:R-:W-:Y:S02]  /*b250*/  IADD3 R10, PT, PT, R30, 0x4, RZ ;  /* 0x000000041e0a7810 */ /* 0x000fe40007ffe0ff */
[----:B------:R0:W-:Y:S01]  /*b260*/  @!P5 STG.E desc[UR10][R4.64+0x4], R9 ;  /* 0x000004090400d986 */ /* 0x0001e2000c10190a */
[----:B------:R-:W-:-:S03]  /*b270*/  ISETP.GE.AND P5, PT, R0, UR4, PT ;  /* 0x0000000400007c0c */ /* 0x000fc6000bfa6270 */
[----:B------:R1:W-:Y:S01]  /*b280*/  @!P6 STG.E desc[UR10][R4.64+0x8], R17 ;  /* 0x000008110400e986 */ /* 0x0003e2000c10190a */
[----:B------:R-:W-:-:S09]  /*b290*/  ISETP.GE.AND P6, PT, R10, UR4, PT ;  /* 0x000000040a007c0c */ /* 0x000fd2000bfc6270 */
[----:B------:R-:W2:Y:S01]  /*b2a0*/  @!P5 LDG.E R0, desc[UR10][R4.64+0xc] ;  /* 0x00000c0a0400d981 */ /* 0x000ea2000c1e1900 */
[----:B------:R-:W2:Y:S03]  /*b2b0*/  @!P5 LDC R25, c[0x0][0x3a8] ;  /* 0x0000ea00ff19db82 */ /* 0x000ea60000000800 */
[----:B------:R-:W0:Y:S05]  /*b2c0*/  @!P6 LDG.E R10, desc[UR10][R4.64+0x10] ;  /* 0x0000100a040ae981 */ /* 0x000e2a000c1e1900 */
[----:B------:R-:W0:Y:S08]  /*b2d0*/  @!P6 LDC R29, c[0x0][0x3a8] ;  /* 0x0000ea00ff1deb82 */ /* 0x000e300000000800 */
[----:B------:R-:W3:Y:S08]  /*b2e0*/  @!P5 LDC R18, c[0x0][0x3a4] ;  /* 0x0000e900ff12db82 */ /* 0x000ef00000000800 */
[----:B------:R-:W4:Y:S01]  /*b2f0*/  @!P6 LDC R28, c[0x0][0x3a4] ;  /* 0x0000e900ff1ceb82 */ /* 0x000f220000000800 */
[----:B--2---:R-:W-:Y:S01]  /*b300*/  @!P5 FMUL R25, R0, R25 ;  /* 0x000000190019d220 */ /* 0x004fe20000400000 */
[----:B------:R-:W-:Y:S01]  /*b310*/  IADD3 R0, PT, PT, R30, 0x5, RZ ;  /* 0x000000051e007810 */ /* 0x000fe20007ffe0ff */
[----:B0-----:R-:W-:-:S02]  /*b320*/  @!P6 FMUL R9, R10, R29 ;  /* 0x0000001d0a09e220 */ /* 0x001fc40000400000 */
[----:B---3--:R-:W-:Y:S01]  /*b330*/  @!P5 FFMA R25, R24, R18, R25 ;  /* 0x000000121819d223 */ /* 0x008fe20000000019 */
[----:B------:R-:W-:Y:S01]  /*b340*/  IADD3 R10, PT, PT, R30, 0x6, RZ ;  /* 0x000000061e0a7810 */ /* 0x000fe20007ffe0ff */
[----:B----4-:R-:W-:-:S03]  /*b350*/  @!P6 FFMA R9, R100, R28, R9 ;  /* 0x0000001c6409e223 */ /* 0x010fc60000000009 */
[----:B------:R2:W-:Y:S01]  /*b360*/  @!P5 STG.E desc[UR10][R4.64+0xc], R25 ;  /* 0x00000c190400d986 */ /* 0x0005e2000c10190a */
[----:B------:R-:W-:-:S03]  /*b370*/  ISETP.GE.AND P5, PT, R0, UR4, PT ;  /* 0x0000000400007c0c */ /* 0x000fc6000bfa6270 */
[----:B------:R2:W-:Y:S01]  /*b380*/  @!P6 STG.E desc[UR10][R4.64+0x10], R9 ;  /* 0x000010090400e986 */ /* 0x0005e2000c10190a */
[----:B------:R-:W-:-:S09]  /*b390*/  ISETP.GE.AND P6, PT, R10, UR4, PT ;  /* 0x000000040a007c0c */ /* 0x000fd2000bfc6270 */
[----:B------:R-:W3:Y:S01]  /*b3a0*/  @!P5 LDG.E R0, desc[UR10][R4.64+0x14] ;  /* 0x0000140a0400d981 */ /* 0x000ee2000c1e1900 */
[----:B-1----:R-:W3:Y:S03]  /*b3b0*/  @!P5 LDC R17, c[0x0][0x3a8] ;  /* 0x0000ea00ff11db82 */ /* 0x002ee60000000800 */
[----:B------:R-:W4:Y:S05]  /*b3c0*/  @!P6 LDG.E R10, desc[UR10][R4.64+0x18] ;  /* 0x0000180a040ae981 */ /* 0x000f2a000c1e1900 */
[----:B------:R-:W4:Y:S08]  /*b3d0*/  @!P6 LDC R29, c[0x0][0x3a8] ;  /* 0x0000ea00ff1deb82 */ /* 0x000f300000000800 */
[----:B------:R-:W0:Y:S08]  /*b3e0*/  @!P6 LDC R24, c[0x0][0x3a4] ;  /* 0x0000e900ff18eb82 */ /* 0x000e300000000800 */
[----:B------:R-:W1:Y:S01]  /*b3f0*/  @!P5 LDC R18, c[0x0][0x3a4] ;  /* 0x0000e900ff12db82 */ /* 0x000e620000000800 */
[----:B---3--:R-:W-:Y:S01]  /*b400*/  @!P5 FMUL R0, R0, R17 ;  /* 0x000000110000d220 */ /* 0x008fe20000400000 */
[----:B----4-:R-:W-:-:S03]  /*b410*/  @!P6 FMUL R17, R10, R29 ;  /* 0x0000001d0a11e220 */ /* 0x010fc60000400000 */
[----:B-1----:R-:W-:Y:S01]  /*b420*/  @!P5 FFMA R105, R105, R18, R0 ;  /* 0x000000126969d223 */ /* 0x002fe20000000000 */
[----:B------:R-:W-:Y:S01]  /*b430*/  IADD3 R0, PT, PT, R30, 0x7, RZ ;  /* 0x000000071e007810 */ /* 0x000fe20007ffe0ff */
[----:B0-----:R-:W-:-:S03]  /*b440*/  @!P6 FFMA R17, R106, R24, R17 ;  /* 0x000000186a11e223 */ /* 0x001fc60000000011 */
[----:B------:R2:W-:Y:S01]  /*b450*/  @!P5 STG.E desc[UR10][R4.64+0x14], R105 ;  /* 0x000014690400d986 */ /* 0x0005e2000c10190a */
[----:B------:R-:W-:-:S03]  /*b460*/  ISETP.GE.AND P5, PT, R0, UR4, PT ;  /* 0x0000000400007c0c */ /* 0x000fc6000bfa6270 */
[----:B------:R2:W-:Y:S10]  /*b470*/  @!P6 STG.E desc[UR10][R4.64+0x18], R17 ;  /* 0x000018110400e986 */ /* 0x0005f4000c10190a */
[----:B------:R-:W-:Y:S05]  /*b480*/  @P5 BRA `(.L_x_25) ;  /* 0x0000000000185947 */ /* 0x000fea0003800000 */
[----:B------:R-:W3:Y:S01]  /*b490*/  LDG.E R0, desc[UR10][R4.64+0x1c] ;  /* 0x00001c0a04007981 */ /* 0x000ee2000c1e1900 */
[----:B------:R-:W3:Y:S01]  /*b4a0*/  LDCU UR4, c[0x0][0x3a8] ;  /* 0x00007500ff0477ac */ /* 0x000ee20008000800 */
[----:B------:R-:W0:Y:S01]  /*b4b0*/  LDCU UR5, c[0x0][0x3a4] ;  /* 0x00007480ff0577ac */ /* 0x000e220008000800 */
[----:B---3--:R-:W-:-:S04]  /*b4c0*/  FMUL R0, R0, UR4 ;  /* 0x0000000400007c20 */ /* 0x008fc80008400000 */
[----:B0-----:R-:W-:-:S05]  /*b4d0*/  FFMA R49, R49, UR5, R0 ;  /* 0x0000000531317c23 */ /* 0x001fca0008000000 */
[----:B------:R3:W-:Y:S02]  /*b4e0*/  STG.E desc[UR10][R4.64+0x1c], R49 ;  /* 0x00001c3104007986 */ /* 0x0007e4000c10190a */
.L_x_25:
[----:B------:R-:W-:Y:S05]  /*b4f0*/  BSYNC.RECONVERGENT B0 ;  /* 0x0000000000007941 */ /* 0x000fea0003800200 */
.L_x_24:
[----:B------:R-:W-:Y:S04]  /*b500*/  BSSY.RECONVERGENT B0, `(.L_x_26) ;  /* 0x000004d000007945 */ /* 0x000fe80003800200 */
[----:B------:R-:W-:Y:S05]  /*b510*/  @P4 BRA `(.L_x_27) ;  /* 0x00000004002c4947 */ /* 0x000fea0003800000 */
[----:B------:R-:W4:Y:S01]  /*b520*/  LDCU UR4, c[0x0][0x3a0] ;  /* 0x00007400ff0477ac */ /* 0x000f220008000800 */
[----:B------:R-:W5:Y:S01]  /*b530*/  LDCU.64 UR8, c[0x0][0x390] ;  /* 0x00007200ff0877ac */ /* 0x000f620008000a00 */
[----:B----4-:R-:W-:Y:S01]  /*b540*/  ISETP.GE.AND P5, PT, R30, UR4, PT ;  /* 0x000000041e007c0c */ /* 0x010fe2000bfa6270 */
[----:B0123--:R-:W-:-:S12]  /*b550*/  IMAD R5, R32, UR4, RZ ;  /* 0x0000000420057c24 */ /* 0x00ffd8000f8e02ff */
[----:B------:R-:W0:Y:S01]  /*b560*/  @!P5 LDC.64 R24, c[0x0][0x390] ;  /* 0x0000e400ff18db82 */ /* 0x000e220000000a00 */
[----:B------:R-:W-:-:S07]  /*b570*/  @!P5 IADD3 R9, PT, PT, R30, R5, RZ ;  /* 0x000000051e09d210 */ /* 0x000fce0007ffe0ff */
[----:B------:R-:W1:Y:S01]  /*b580*/  @!P5 LDC R4, c[0x0][0x3a4] ;  /* 0x0000e900ff04db82 */ /* 0x000e620000000800 */
[----:B0-----:R-:W-:-:S07]  /*b590*/  @!P5 IMAD.WIDE R24, R9, 0x4, R24 ;  /* 0x000000040918d825 */ /* 0x001fce00078e0218 */
[----:B------:R-:W0:Y:S01]  /*b5a0*/  @!P5 LDC R9, c[0x0][0x3a8] ;  /* 0x0000ea00ff09db82 */ /* 0x000e220000000800 */
[----:B------:R-:W0:Y:S01]  /*b5b0*/  @!P5 LDG.E R0, desc[UR10][R24.64] ;  /* 0x0000000a1800d981 */ /* 0x000e22000c1e1900 */
[----:B------:R-:W-:Y:S02]  /*b5c0*/  SHF.R.S32.HI R17, RZ, 0x1f, R5 ;  /* 0x0000001fff117819 */ /* 0x000fe40000011405 */
[C---:B------:R-:W-:Y:S02]  /*b5d0*/  IADD3 R5, P4, PT, R30.reuse, R5, RZ ;  /* 0x000000051e057210 */ /* 0x040fe40007f9e0ff */
[----:B------:R-:W-:Y:S01]  /*b5e0*/  IADD3 R10, PT, PT, R30, 0x2, RZ ;  /* 0x000000021e0a7810 */ /* 0x000fe20007ffe0ff */
[----:B0-----:R-:W-:Y:S01]  /*b5f0*/  @!P5 FMUL R9, R0, R9 ;  /* 0x000000090009d220 */ /* 0x001fe20000400000 */
[----:B------:R-:W-:-:S03]  /*b600*/  IADD3 R0, PT, PT, R30, 0x1, RZ ;  /* 0x000000011e007810 */ /* 0x000fc60007ffe0ff */
[----:B-1----:R-:W-:Y:S01]  /*b610*/  @!P5 FFMA R9, R70, R4, R9 ;  /* 0x000000044609d223 */ /* 0x002fe20000000009 */
[----:B------:R-:W-:Y:S02]  /*b620*/  ISETP.GE.AND P6, PT, R0, UR4, PT ;  /* 0x0000000400007c0c */ /* 0x000fe4000bfc6270 */
[C---:B------:R-:W-:Y:S02]  /*b630*/  LEA.HI.X.SX32 R0, R30.reuse, R17, 0x1, P4 ;  /* 0x000000111e007211 */ /* 0x040fe400020f0eff */
[----:B------:R0:W-:Y:S01]  /*b640*/  @!P5 STG.E desc[UR10][R24.64], R9 ;  /* 0x000000091800d986 */ /* 0x0001e2000c10190a */
[C---:B-----5:R-:W-:Y:S02]  /*b650*/  LEA R4, P5, R5.reuse, UR8, 0x2 ;  /* 0x0000000805047c11 */ /* 0x060fe4000f8a10ff */
[----:B------:R-:W-:Y:S02]  /*b660*/  IADD3 R17, PT, PT, R30, 0x3, RZ ;  /* 0x000000031e117810 */ /* 0x000fe40007ffe0ff */
[----:B------:R-:W-:-:S02]  /*b670*/  LEA.HI.X R5, R5, UR9, R0, 0x2, P5 ;  /* 0x0000000905057c11 */ /* 0x000fc4000a8f1400 */
[----:B------:R-:W-:Y:S02]  /*b680*/  ISETP.GE.AND P5, PT, R17, UR4, PT ;  /* 0x0000000411007c0c */ /* 0x000fe4000bfa6270 */
[----:B------:R-:W-:Y:S01]  /*b690*/  ISETP.GE.AND P4, PT, R10, UR4, PT ;  /* 0x000000040a007c0c */ /* 0x000fe2000bf86270 */
[----:B------:R-:W2:Y:S01]  /*b6a0*/  @!P6 LDG.E R0, desc[UR10][R4.64+0x4] ;  /* 0x0000040a0400e981 */ /* 0x000ea2000c1e1900 */
[----:B------:R-:W1:Y:S08]  /*b6b0*/  @!P6 LDC R17, c[0x0][0x3a4] ;  /* 0x0000e900ff11eb82 */ /* 0x000e700000000800 */
[----:B0-----:R-:W2:Y:S01]  /*b6c0*/  @!P6 LDC R9, c[0x0][0x3a8] ;  /* 0x0000ea00ff09eb82 */ /* 0x001ea20000000800 */
[----:B------:R-:W3:Y:S04]  /*b6d0*/  @!P5 LDG.E R18, desc[UR10][R4.64+0xc] ;  /* 0x00000c0a0412d981 */ /* 0x000ee8000c1e1900 */
[----:B------:R-:W4:Y:S03]  /*b6e0*/  @!P4 LDG.E R10, desc[UR10][R4.64+0x8] ;  /* 0x0000080a040ac981 */ /* 0x000f26000c1e1900 */
[----:B------:R-:W3:Y:S08]  /*b6f0*/  @!P5 LDC R29, c[0x0][0x3a8] ;  /* 0x0000ea00ff1ddb82 */ /* 0x000ef00000000800 */
[----:B------:R-:W4:Y:S08]  /*b700*/  @!P4 LDC R25, c[0x0][0x3a8] ;  /* 0x0000ea00ff19cb82 */ /* 0x000f300000000800 */
[----:B------:R-:W0:Y:S08]  /*b710*/  @!P5 LDC R28, c[0x0][0x3a4] ;  /* 0x0000e900ff1cdb82 */ /* 0x000e300000000800 */
[----:B------:R-:W5:Y:S01]  /*b720*/  @!P4 LDC R24, c[0x0][0x3a4] ;  /* 0x0000e900ff18cb82 */ /* 0x000f620000000800 */
[----:B--2---:R-:W-:Y:S01]  /*b730*/  @!P6 FMUL R9, R0, R9 ;  /* 0x000000090009e220 */ /* 0x004fe20000400000 */
[----:B------:R-:W-:-:S03]  /*b740*/  IADD3 R0, PT, PT, R30, 0x4, RZ ;  /* 0x000000041e007810 */ /* 0x000fc60007ffe0ff */
[----:B-1----:R-:W-:Y:S01]  /*b750*/  @!P6 FFMA R9, R8, R17, R9 ;  /* 0x000000110809e223 */ /* 0x002fe20000000009 */
[----:B---3--:R-:W-:-:S04]  /*b760*/  @!P5 FMUL R18, R18, R29 ;  /* 0x0000001d1212d220 */ /* 0x008fc80000400000 */
[----:B------:R1:W-:Y:S01]  /*b770*/  @!P6 STG.E desc[UR10][R4.64+0x4], R9 ;  /* 0x000004090400e986 */ /* 0x0003e2000c10190a */
[----:B------:R-:W-:Y:S01]  /*b780*/  ISETP.GE.AND P6, PT, R0, UR4, PT ;  /* 0x0000000400007c0c */ /* 0x000fe2000bfc6270 */
[----:B----4-:R-:W-:Y:S01]  /*b790*/  @!P4 FMUL R17, R10, R25 ;  /* 0x000000190a11c220 */ /* 0x010fe20000400000 */
[----:B0-----:R-:W-:Y:S01]  /*b7a0*/  @!P5 FFMA R23, R23, R28, R18 ;  /* 0x0000001c1717d223 */ /* 0x001fe20000000012 */
[----:B------:R-:W-:Y:S02]  /*b7b0*/  IADD3 R0, PT, PT, R30, 0x6, RZ ;  /* 0x000000061e007810 */ /* 0x000fe40007ffe0ff */
[----:B-----5:R-:W-:Y:S01]  /*b7c0*/  @!P4 FFMA R17, R16, R24, R17 ;  /* 0x000000181011c223 */ /* 0x020fe20000000011 */
[----:B------:R-:W-:Y:S01]  /*b7d0*/  IADD3 R8, PT, PT, R30, 0x5, RZ ;  /* 0x000000051e087810 */ /* 0x000fe20007ffe0ff */
[----:B------:R-:W-:Y:S01]  /*b7e0*/  @!P5 STG.E desc[UR10][R4.64+0xc], R23 ;  /* 0x00000c170400d986 */ /* 0x000fe2000c10190a */
[----:B------:R-:W-:-:S03]  /*b7f0*/  ISETP.GE.AND P5, PT, R0, UR4, PT ;  /* 0x0000000400007c0c */ /* 0x000fc6000bfa6270 */
[----:B------:R0:W-:Y:S01]  /*b800*/  @!P4 STG.E desc[UR10][R4.64+0x8], R17 ;  /* 0x000008110400c986 */ /* 0x0001e2000c10190a */
[----:B------:R-:W-:Y:S01]  /*b810*/  ISETP.GE.AND P4, PT, R8, UR4, PT ;  /* 0x0000000408007c0c */ /* 0x000fe2000bf86270 */
[----:B-1----:R-:W1:Y:S02]  /*b820*/  @!P6 LDC R9, c[0x0][0x3a8] ;  /* 0x0000ea00ff09eb82 */ /* 0x002e640000000800 */
[----:B------:R-:W1:Y:S06]  /*b830*/  @!P6 LDG.E R0, desc[UR10][R4.64+0x10] ;  /* 0x0000100a0400e981 */ /* 0x000e6c000c1e1900 */
[----:B------:R-:W2:Y:S01]  /*b840*/  @!P5 LDG.E R10, desc[UR10][R4.64+0x18] ;  /* 0x0000180a040ad981 */ /* 0x000ea2000c1e1900 */
[----:B------:R-:W2:Y:S03]  /*b850*/  @!P5 LDC R29, c[0x0][0x3a8] ;  /* 0x0000ea00ff1ddb82 */ /* 0x000ea60000000800 */
[----:B------:R-:W3:Y:S05]  /*b860*/  @!P4 LDG.E R8, desc[UR10][R4.64+0x14] ;  /* 0x0000140a0408c981 */ /* 0x000eea000c1e1900 */
[----:B------:R-:W3:Y:S08]  /*b870*/  @!P4 LDC R25, c[0x0][0x3a8] ;  /* 0x0000ea00ff19cb82 */ /* 0x000ef00000000800 */
[----:B------:R-:W4:Y:S08]  /*b880*/  @!P6 LDC R16, c[0x0][0x3a4] ;  /* 0x0000e900ff10eb82 */ /* 0x000f300000000800 */
[----:B------:R-:W5:Y:S08]  /*b890*/  @!P5 LDC R18, c[0x0][0x3a4] ;  /* 0x0000e900ff12db82 */ /* 0x000f700000000800 */
[----:B0-----:R-:W0:Y:S01]  /*b8a0*/  @!P4 LDC R17, c[0x0][0x3a4] ;  /* 0x0000e900ff11cb82 */ /* 0x001e220000000800 */
[----:B-1----:R-:W-:Y:S01]  /*b8b0*/  @!P6 FMUL R9, R0, R9 ;  /* 0x000000090009e220 */ /* 0x002fe20000400000 */
[----:B--2---:R-:W-:-:S03]  /*b8c0*/  @!P5 FMUL R10, R10, R29 ;  /* 0x0000001d0a0ad220 */ /* 0x004fc60000400000 */
[----:B----4-:R-:W-:Y:S01]  /*b8d0*/  @!P6 FFMA R9, R50, R16, R9 ;  /* 0x000000103209e223 */ /* 0x010fe20000000009 */
[----:B---3--:R-:W-:Y:S01]  /*b8e0*/  @!P4 FMUL R8, R8, R25 ;  /* 0x000000190808c220 */ /* 0x008fe20000400000 */
[----:B-----5:R-:W-:-:S03]  /*b8f0*/  @!P5 FFMA R95, R95, R18, R10 ;  /* 0x000000125f5fd223 */ /* 0x020fc6000000000a */
[----:B------:R4:W-:Y:S01]  /*b900*/  @!P6 STG.E desc[UR10][R4.64+0x10], R9 ;  /* 0x000010090400e986 */ /* 0x0009e2000c10190a */
[----:B0-----:R-:W-:Y:S01]  /*b910*/  @!P4 FFMA R51, R51, R17, R8 ;  /* 0x000000113333c223 */ /* 0x001fe20000000008 */
[----:B------:R-:W-:Y:S02]  /*b920*/  IADD3 R0, PT, PT, R30, 0x7, RZ ;  /* 0x000000071e007810 */ /* 0x000fe40007ffe0ff */
[----:B------:R4:W-:Y:S04]  /*b930*/  @!P5 STG.E desc[UR10][R4.64+0x18], R95 ;  /* 0x0000185f0400d986 */ /* 0x0009e8000c10190a */
[----:B------:R4:W-:Y:S01]  /*b940*/  @!P4 STG.E desc[UR10][R4.64+0x14], R51 ;  /* 0x000014330400c986 */ /* 0x0009e2000c10190a */
[----:B------:R-:W-:-:S13]  /*b950*/  ISETP.GE.AND P4, PT, R0, UR4, PT ;  /* 0x0000000400007c0c */ /* 0x000fda000bf86270 */
[----:B----4-:R-:W-:Y:S05]  /*b960*/  @P4 BRA `(.L_x_27) ;  /* 0x0000000000184947 */ /* 0x010fea0003800000 */
[----:B------:R-:W2:Y:S01]  /*b970*/  LDG.E R0, desc[UR10][R4.64+0x1c] ;  /* 0x00001c0a04007981 */ /* 0x000ea2000c1e1900 */
[----:B------:R-:W2:Y:S01]  /*b980*/  LDCU UR4, c[0x0][0x3a8] ;  /* 0x00007500ff0477ac */ /* 0x000ea20008000800 */
[----:B------:R-:W0:Y:S01]  /*b990*/  LDCU UR5, c[0x0][0x3a4] ;  /* 0x00007480ff0577ac */ /* 0x000e220008000800 */
[----:B--2---:R-:W-:-:S04]  /*b9a0*/  FMUL R9, R0, UR4 ;  /* 0x0000000400097c20 */ /* 0x004fc80008400000 */
[----:B0-----:R-:W-:-:S05]  /*b9b0*/  FFMA R9, R52, UR5, R9 ;  /* 0x0000000534097c23 */ /* 0x001fca0008000009 */
[----:B------:R4:W-:Y:S02]  /*b9c0*/  STG.E desc[UR10][R4.64+0x1c], R9 ;  /* 0x00001c0904007986 */ /* 0x0009e4000c10190a */
.L_x_27:
[----:B------:R-:W-:Y:S05]  /*b9d0*/  BSYNC.RECONVERGENT B0 ;  /* 0x0000000000007941 */ /* 0x000fea0003800200 */
.L_x_26:
[----:B------:R-:W-:Y:S04]  /*b9e0*/  BSSY.RECONVERGENT B0, `(.L_x_28) ;  /* 0x000004d000007945 */ /* 0x000fe80003800200 */
[----:B------:R-:W-:Y:S05]  /*b9f0*/  @P0 BRA `(.L_x_29) ;  /* 0x00000004002c0947 */ /* 0x000fea0003800000 */
[----:B------:R-:W5:Y:S01]  /*ba00*/  LDCU UR4, c[0x0][0x3a0] ;  /* 0x00007400ff0477ac */ /* 0x000f620008000800 */
[----:B------:R-:W0:Y:S01]  /*ba10*/  LDCU.64 UR8, c[0x0][0x390] ;  /* 0x00007200ff0877ac */ /* 0x000e220008000a00 */
[----:B-----5:R-:W-:Y:S01]  /*ba20*/  ISETP.GE.AND P5, PT, R30, UR4, PT ;  /* 0x000000041e007c0c */ /* 0x020fe2000bfa6270 */
[----:B------:R-:W-:-:S12]  /*ba30*/  IMAD R27, R27, UR4, RZ ;  /* 0x000000041b1b7c24 */ /* 0x000fd8000f8e02ff */
[----:B--2-4-:R-:W2:Y:S01]  /*ba40*/  @!P5 LDC.64 R8, c[0x0][0x390] ;  /* 0x0000e400ff08db82 */ /* 0x014ea20000000a00 */
[----:B01-3--:R-:W-:-:S07]  /*ba50*/  @!P5 IADD3 R5, PT, PT, R30, R27, RZ ;  /* 0x0000001b1e05d210 */ /* 0x00bfce0007ffe0ff */
[----:B------:R-:W0:Y:S08]  /*ba60*/  @!P5 LDC R17, c[0x0][0x3a8] ;  /* 0x0000ea00ff11db82 */ /* 0x000e300000000800 */
[----:B------:R-:W1:Y:S01]  /*ba70*/  @!P5 LDC R16, c[0x0][0x3a4] ;  /* 0x0000e900ff10db82 */ /* 0x000e620000000800 */
[----:B--2---:R-:W-:-:S05]  /*ba80*/  @!P5 IMAD.WIDE R8, R5, 0x4, R8 ;  /* 0x000000040508d825 */ /* 0x004fca00078e0208 */
[----:B------:R-:W0:Y:S01]  /*ba90*/  @!P5 LDG.E R0, desc[UR10][R8.64] ;  /* 0x0000000a0800d981 */ /* 0x000e22000c1e1900 */
[C---:B------:R-:W-:Y:S02]  /*baa0*/  IADD3 R10, PT, PT, R30.reuse, 0x2, RZ ;  /* 0x000000021e0a7810 */ /* 0x040fe40007ffe0ff */
[----:B------:R-:W-:Y:S02]  /*bab0*/  SHF.R.S32.HI R5, RZ, 0x1f, R27 ;  /* 0x0000001fff057819 */ /* 0x000fe4000001141b */
[C---:B------:R-:W-:Y:S02]  /*bac0*/  IADD3 R4, PT, PT, R30.reuse, 0x1, RZ ;  /* 0x000000011e047810 */ /* 0x040fe40007ffe0ff */
[----:B------:R-:W-:Y:S02]  /*bad0*/  IADD3 R27, P6, PT, R30, R27, RZ ;  /* 0x0000001b1e1b7210 */ /* 0x000fe40007fde0ff */
[----:B------:R-:W-:Y:S02]  /*bae0*/  ISETP.GE.AND P4, PT, R10, UR4, PT ;  /* 0x000000040a007c0c */ /* 0x000fe4000bf86270 */
[----:B------:R-:W-:-:S02]  /*baf0*/  ISETP.GE.AND P0, PT, R4, UR4, PT ;  /* 0x0000000404007c0c */ /* 0x000fc4000bf06270 */
[----:B------:R-:W-:Y:S02]  /*bb00*/  LEA.HI.X.SX32 R10, R30, R5, 0x1, P6 ;  /* 0x000000051e0a7211 */ /* 0x000fe400030f0eff */
[----:B------:R-:W-:-:S04]  /*bb10*/  LEA R4, P6, R27, UR8, 0x2 ;  /* 0x000000081b047c11 */ /* 0x000fc8000f8c10ff */
[----:B------:R-:W-:-:S03]  /*bb20*/  LEA.HI.X R5, R27, UR9, R10, 0x2, P6 ;  /* 0x000000091b057c11 */ /* 0x000fc6000b0f140a */
[----:B------:R-:W2:Y:S08]  /*bb30*/  @!P4 LDC R23, c[0x0][0x3a8] ;  /* 0x0000ea00ff17cb82 */ /* 0x000eb00000000800 */
[----:B------:R-:W3:Y:S01]  /*bb40*/  @!P4 LDC R18, c[0x0][0x3a4] ;  /* 0x0000e900ff12cb82 */ /* 0x000ee20000000800 */
[----:B0-----:R-:W-:-:S07]  /*bb50*/  @!P5 FMUL R0, R0, R17 ;  /* 0x000000110000d220 */ /* 0x001fce0000400000 */
[----:B------:R-:W0:Y:S01]  /*bb60*/  @!P0 LDC R17, c[0x0][0x3a8] ;  /* 0x0000ea00ff118b82 */ /* 0x000e220000000800 */
[----:B-1----:R-:W-:-:S05]  /*bb70*/  @!P5 FFMA R71, R71, R16, R0 ;  /* 0x000000104747d223 */ /* 0x002fca0000000000 */
[----:B------:R1:W-:Y:S02]  /*bb80*/  @!P5 STG.E desc[UR10][R8.64], R71 ;  /* 0x000000470800d986 */ /* 0x0003e4000c10190a */
[----:B------:R-:W4:Y:S02]  /*bb90*/  @!P0 LDC R16, c[0x0][0x3a4] ;  /* 0x0000e900ff108b82 */ /* 0x000f240000000800 */
[----:B------:R-:W2:Y:S04]  /*bba0*/  @!P4 LDG.E R10, desc[UR10][R4.64+0x8] ;  /* 0x0000080a040ac981 */ /* 0x000ea8000c1e1900 */
[----:B------:R-:W0:Y:S01]  /*bbb0*/  @!P0 LDG.E R0, desc[UR10][R4.64+0x4] ;  /* 0x0000040a04008981 */ /* 0x000e22000c1e1900 */
[C---:B-1----:R-:W-:Y:S02]  /*bbc0*/  IADD3 R8, PT, PT, R30.reuse, 0x4, RZ ;  /* 0x000000041e087810 */ /* 0x042fe40007ffe0ff */
[----:B------:R-:W-:-:S02]  /*bbd0*/  IADD3 R24, PT, PT, R30, 0x3, RZ ;  /* 0x000000031e187810 */ /* 0x000fc40007ffe0ff */
[----:B------:R-:W-:Y:S02]  /*bbe0*/  ISETP.GE.AND P6, PT, R8, UR4, PT ;  /* 0x0000000408007c0c */ /* 0x000fe4000bfc6270 */
[----:B------:R-:W-:Y:S02]  /*bbf0*/  IADD3 R8, PT, PT, R30, 0x6, RZ ;  /* 0x000000061e087810 */ /* 0x000fe40007ffe0ff */
[----:B------:R-:W-:Y:S01]  /*bc00*/  ISETP.GE.AND P5, PT, R24, UR4, PT ;  /* 0x0000000418007c0c */ /* 0x000fe2000bfa6270 */
[----:B--2---:R-:W-:-:S08]  /*bc10*/  @!P4 FMUL R10, R10, R23 ;  /* 0x000000170a0ac220 */ /* 0x004fd00000400000 */
[----:B------:R-:W1:Y:S01]  /*bc20*/  @!P6 LDC R23, c[0x0][0x3a8] ;  /* 0x0000ea00ff17eb82 */ /* 0x000e620000000800 */
[----:B0-----:R-:W-:Y:S01]  /*bc30*/  @!P0 FMUL R0, R0, R17 ;  /* 0x0000001100008220 */ /* 0x001fe20000400000 */
[----:B---3--:R-:W-:-:S03]  /*bc40*/  @!P4 FFMA R15, R15, R18, R10 ;  /* 0x000000120f0fc223 */ /* 0x008fc6000000000a */
[----:B----4-:R-:W-:Y:S01]  /*bc50*/  @!P0 FFMA R7, R7, R16, R0 ;  /* 0x0000001007078223 */ /* 0x010fe20000000000 */
[----:B------:R-:W-:Y:S01]  /*bc60*/  IADD3 R0, PT, PT, R30, 0x5, RZ ;  /* 0x000000051e007810 */ /* 0x000fe20007ffe0ff */
[----:B------:R0:W-:Y:S01]  /*bc70*/  @!P4 STG.E desc[UR10][R4.64+0x8], R15 ;  /* 0x0000080f0400c986 */ /* 0x0001e2000c10190a */
[----:B------:R-:W-:Y:S01]  /*bc80*/  ISETP.GE.AND P4, PT, R8, UR4, PT ;  /* 0x0000000408007c0c */ /* 0x000fe2000bf86270 */
[----:B------:R-:W2:Y:S02]  /*bc90*/  @!P5 LDC R17, c[0x0][0x3a8] ;  /* 0x0000ea00ff11db82 */ /* 0x000ea40000000800 */
[----:B------:R2:W-:Y:S01]  /*bca0*/  @!P0 STG.E desc[UR10][R4.64+0x4], R7 ;  /* 0x0000040704008986 */ /* 0x0005e2000c10190a */
[----:B------:R-:W-:-:S03]  /*bcb0*/  ISETP.GE.AND P0, PT, R0, UR4, PT ;  /* 0x0000000400007c0c */ /* 0x000fc6000bf06270 */
[----:B------:R-:W2:Y:S02]  /*bcc0*/  @!P5 LDG.E R0, desc[UR10][R4.64+0xc] ;  /* 0x00000c0a0400d981 */ /* 0x000ea4000c1e1900 */
[----:B------:R-:W3:Y:S02]  /*bcd0*/  @!P5 LDC R16, c[0x0][0x3a4] ;  /* 0x0000e900ff10db82 */ /* 0x000ee40000000800 */
[----:B------:R-:W1:Y:S04]  /*bce0*/  @!P6 LDG.E R8, desc[UR10][R4.64+0x10] ;  /* 0x0000100a0408e981 */ /* 0x000e68000c1e1900 */
[----:B------:R-:W4:Y:S02]  /*bcf0*/  @!P4 LDG.E R10, desc[UR10][R4.64+0x18] ;  /* 0x0000180a040ac981 */ /* 0x000f24000c1e1900 */
[----:B------:R-:W4:Y:S02]  /*bd00*/  @!P4 LDC R25, c[0x0][0x3a8] ;  /* 0x0000ea00ff19cb82 */ /* 0x000f240000000800 */
[----:B------:R-:W5:Y:S06]  /*bd10*/  @!P0 LDG.E R9, desc[UR10][R4.64+0x14] ;  /* 0x0000140a04098981 */ /* 0x000f6c000c1e1900 */
[----:B------:R-:W5:Y:S08]  /*bd20*/  @!P0 LDC R18, c[0x0][0x3a8] ;  /* 0x0000ea00ff128b82 */ /* 0x000f700000000800 */
[----:B0-----:R-:W0:Y:S08]  /*bd30*/  @!P6 LDC R15, c[0x0][0x3a4] ;  /* 0x0000e900ff0feb82 */ /* 0x001e300000000800 */
[----:B------:R-:W5:Y:S08]  /*bd40*/  @!P4 LDC R27, c[0x0][0x3a4] ;  /* 0x0000e900ff1bcb82 */ /* 0x000f700000000800 */
[----:B------:R-:W5:Y:S01]  /*bd50*/  @!P0 LDC R24, c[0x0][0x3a4] ;  /* 0x0000e900ff188b82 */ /* 0x000f620000000800 */
[----:B--2---:R-:W-:Y:S01]  /*bd60*/  @!P5 FMUL R7, R0, R17 ;  /* 0x000000110007d220 */ /* 0x004fe20000400000 */
[----:B-1----:R-:W-:Y:S01]  /*bd70*/  @!P6 FMUL R8, R8, R23 ;  /* 0x000000170808e220 */ /* 0x002fe20000400000 */
[----:B----4-:R-:W-:-:S02]  /*bd80*/  @!P4 FMUL R10, R10, R25 ;  /* 0x000000190a0ac220 */ /* 0x010fc40000400000 */
[----:B---3--:R-:W-:Y:S01]  /*bd90*/  @!P5 FFMA R7, R22, R16, R7 ;  /* 0x000000101607d223 */ /* 0x008fe20000000007 */
[----:B0-----:R-:W-:Y:S01]  /*bda0*/  @!P6 FFMA R53, R53, R15, R8 ;  /* 0x0000000f3535e223 */ /* 0x001fe20000000008 */
[----:B-----5:R-:W-:Y:S01]  /*bdb0*/  @!P0 FMUL R9, R9, R18 ;  /* 0x0000001209098220 */ /* 0x020fe20000400000 */
[----:B------:R-:W-:Y:S02]  /*bdc0*/  @!P4 FFMA R55, R55, R27, R10 ;  /* 0x0000001b3737c223 */ /* 0x000fe4000000000a */
[----:B------:R0:W-:Y:S01]  /*bdd0*/  @!P5 STG.E desc[UR10][R4.64+0xc], R7 ;  /* 0x00000c070400d986 */ /* 0x0001e2000c10190a */
[----:B------:R-:W-:Y:S01]  /*bde0*/  @!P0 FFMA R9, R54, R24, R9 ;  /* 0x0000001836098223 */ /* 0x000fe20000000009 */
[----:B------:R-:W-:Y:S02]  /*bdf0*/  IADD3 R0, PT, PT, R30, 0x7, RZ ;  /* 0x000000071e007810 */ /* 0x000fe40007ffe0ff */
[----:B------:R0:W-:Y:S04]  /*be00*/  @!P6 STG.E desc[UR10][R4.64+0x10], R53 ;  /* 0x000010350400e986 */ /* 0x0001e8000c10190a */
[----:B------:R0:W-:Y:S04]  /*be10*/  @!P4 STG.E desc[UR10][R4.64+0x18], R55 ;  /* 0x000018370400c986 */ /* 0x0001e8000c10190a */
        /* <DEDUP_REMOVED lines=9> */
.L_x_29:
[----:B------:R-:W-:Y:S05]  /*beb0*/  BSYNC.RECONVERGENT B0 ;  /* 0x0000000000007941 */ /* 0x000fea0003800200 */
.L_x_28:
        /* <DEDUP_REMOVED lines=14> */
[----:B------:R-:W-:Y:S02]  /*bfa0*/  IADD3 R19, P1, PT, R30, R19, RZ ;  /* 0x000000131e137210 */ /* 0x000fe40007f3e0ff */
[----:B------:R-:W-:Y:S02]  /*bfb0*/  ISETP.GE.AND P0, PT, R4, UR4, PT ;  /* 0x0000000404007c0c */ /* 0x000fe4000bf06270 */
[----:B------:R-:W-:Y:S02]  /*bfc0*/  LEA.HI.X.SX32 R10, R30, R5, 0x1, P1 ;  /* 0x000000051e0a7211 */ /* 0x000fe400008f0eff */
[----:B------:R-:W-:-:S04]  /*bfd0*/  LEA R4, P1, R19, UR8, 0x2 ;  /* 0x0000000813047c11 */ /* 0x000fc8000f8210ff */
[----:B------:R-:W-:-:S05]  /*bfe0*/  LEA.HI.X R5, R19, UR9, R10, 0x2, P1 ;  /* 0x0000000913057c11 */ /* 0x000fca00088f140a */
[----:B------:R-:W2:Y:S01]  /*bff0*/  @!P0 LDC R10, c[0x0][0x3a4] ;  /* 0x0000e900ff0a8b82 */ /* 0x000ea20000000800 */
[----:B0-----:R-:W-:-:S04]  /*c000*/  @!P4 FMUL R7, R0, R7 ;  /* 0x000000070007c220 */ /* 0x001fc80000400000 */
[----:B-1----:R-:W-:-:S03]  /*c010*/  @!P4 FFMA R7, R72, R15, R7 ;  /* 0x0000000f4807c223 */ /* 0x002fc60000000007 */
[----:B------:R-:W0:Y:S02]  /*c020*/  @!P0 LDC R15, c[0x0][0x3a8] ;  /* 0x0000ea00ff0f8b82 */ /* 0x000e240000000800 */
[----:B------:R1:W-:Y:S04]  /*c030*/  @!P4 STG.E desc[UR10][R8.64], R7 ;  /* 0x000000070800c986 */ /* 0x0003e8000c10190a */
[----:B------:R-:W0:Y:S01]  /*c040*/  @!P0 LDG.E R0, desc[UR10][R4.64+0x4] ;  /* 0x0000040a04008981 */ /* 0x000e22000c1e1900 */
[----:B------:R-:W-:-:S04]  /*c050*/  IADD3 R16, PT, PT, R30, 0x2, RZ ;  /* 0x000000021e107810 */ /* 0x000fc80007ffe0ff */
[----:B------:R-:W-:-:S13]  /*c060*/  ISETP.GE.AND P6, PT, R16, UR4, PT ;  /* 0x0000000410007c0c */ /* 0x000fda000bfc6270 */
[----:B-1----:R-:W1:Y:S08]  /*c070*/  @!P6 LDC R7, c[0x0][0x3a8] ;  /* 0x0000ea00ff07eb82 */ /* 0x002e700000000800 */
[----:B------:R-:W3:Y:S01]  /*c080*/  @!P6 LDC R9, c[0x0][0x3a4] ;  /* 0x0000e900ff09eb82 */ /* 0x000ee20000000800 */
[----:B0-----:R-:W-:Y:S01]  /*c090*/  @!P0 FMUL R15, R0, R15 ;  /* 0x0000000f000f8220 */ /* 0x001fe20000400000 */
[----:B------:R-:W-:-:S03]  /*c0a0*/  IADD3 R0, PT, PT, R30, 0x3, RZ ;  /* 0x000000031e007810 */ /* 0x000fc60007ffe0ff */
[----:B--2---:R-:W-:Y:S01]  /*c0b0*/  @!P0 FFMA R15, R6, R10, R15 ;  /* 0x0000000a060f8223 */ /* 0x004fe2000000000f */
[C---:B------:R-:W-:Y:S02]  /*c0c0*/  IADD3 R6, PT, PT, R30.reuse, 0x4, RZ ;  /* 0x000000041e067810 */ /* 0x040fe40007ffe0ff */
[----:B------:R-:W-:Y:S02]  /*c0d0*/  IADD3 R10, PT, PT, R30, 0x5, RZ ;  /* 0x000000051e0a7810 */ /* 0x000fe40007ffe0ff */
[----:B------:R-:W-:Y:S01]  /*c0e0*/  ISETP.GE.AND P5, PT, R0, UR4, PT ;  /* 0x0000000400007c0c */ /* 0x000fe2000bfa6270 */
[----:B------:R0:W-:Y:S01]  /*c0f0*/  @!P0 STG.E desc[UR10][R4.64+0x4], R15 ;  /* 0x0000040f04008986 */ /* 0x0001e2000c10190a */
[----:B------:R-:W-:Y:S02]  /*c100*/  IADD3 R0, PT, PT, R30, 0x6, RZ ;  /* 0x000000061e007810 */ /* 0x000fe40007ffe0ff */
[----:B------:R-:W-:Y:S02]  /*c110*/  ISETP.GE.AND P4, PT, R6, UR4, PT ;  /* 0x0000000406007c0c */ /* 0x000fe4000bf86270 */
[----:B------:R-:W-:-:S02]  /*c120*/  ISETP.GE.AND P1, PT, R10, UR4, PT ;  /* 0x000000040a007c0c */ /* 0x000fc4000bf26270 */
[----:B------:R-:W-:Y:S02]  /*c130*/  ISETP.GE.AND P0, PT, R0, UR4, PT ;  /* 0x0000000400007c0c */ /* 0x000fe4000bf06270 */
[----:B------:R-:W1:Y:S03]  /*c140*/  @!P6 LDG.E R0, desc[UR10][R4.64+0x8] ;  /* 0x0000080a0400e981 */ /* 0x000e66000c1e1900 */
[----:B------:R-:W2:Y:S01]  /*c150*/  @!P5 LDC R17, c[0x0][0x3a8] ;  /* 0x0000ea00ff11db82 */ /* 0x000ea20000000800 */
[----:B------:R-:W2:Y:S04]  /*c160*/  @!P5 LDG.E R6, desc[UR10][R4.64+0xc] ;  /* 0x00000c0a0406d981 */ /* 0x000ea8000c1e1900 */
[----:B------:R-:W4:Y:S03]  /*c170*/  @!P4 LDG.E R8, desc[UR10][R4.64+0x10] ;  /* 0x0000100a0408c981 */ /* 0x000f26000c1e1900 */
[----:B------:R-:W4:Y:S01]  /*c180*/  @!P4 LDC R19, c[0x0][0x3a8] ;  /* 0x0000ea00ff13cb82 */ /* 0x000f220000000800 */
[----:B------:R-:W5:Y:S04]  /*c190*/  @!P1 LDG.E R10, desc[UR10][R4.64+0x14] ;  /* 0x0000140a040a9981 */ /* 0x000f68000c1e1900 */
[----:B------:R-:W5:Y:S03]  /*c1a0*/  @!P0 LDG.E R16, desc[UR10][R4.64+0x18] ;  /* 0x0000180a04108981 */ /* 0x000f66000c1e1900 */
[----:B0-----:R-:W5:Y:S08]  /*c1b0*/  @!P1 LDC R15, c[0x0][0x3a8] ;  /* 0x0000ea00ff0f9b82 */ /* 0x001f700000000800 */
[----:B------:R-:W0:Y:S08]  /*c1c0*/  @!P0 LDC R25, c[0x0][0x3a8] ;  /* 0x0000ea00ff198b82 */ /* 0x000e300000000800 */
[----:B------:R-:W0:Y:S08]  /*c1d0*/  @!P5 LDC R18, c[0x0][0x3a4] ;  /* 0x0000e900ff12db82 */ /* 0x000e300000000800 */
[----:B------:R-:W5:Y:S08]  /*c1e0*/  @!P4 LDC R22, c[0x0][0x3a4] ;  /* 0x0000e900ff16cb82 */ /* 0x000f700000000800 */
[----:B------:R-:W5:Y:S08]  /*c1f0*/  @!P1 LDC R23, c[0x0][0x3a4] ;  /* 0x0000e900ff179b82 */ /* 0x000f700000000800 */
[----:B------:R-:W5:Y:S01]  /*c200*/  @!P0 LDC R24, c[0x0][0x3a4] ;  /* 0x0000e900ff188b82 */ /* 0x000f620000000800 */
[----:B-1----:R-:W-:Y:S01]  /*c210*/  @!P6 FMUL R7, R0, R7 ;  /* 0x000000070007e220 */ /* 0x002fe20000400000 */
[----:B------:R-:W-:-:S03]  /*c220*/  IADD3 R0, PT, PT, R30, 0x7, RZ ;  /* 0x000000071e007810 */ /* 0x000fc60007ffe0ff */
[----:B---3--:R-:W-:Y:S01]  /*c230*/  @!P6 FFMA R7, R14, R9, R7 ;  /* 0x000000090e07e223 */ /* 0x008fe20000000007 */
[----:B--2---:R-:W-:Y:S01]  /*c240*/  @!P5 FMUL R6, R6, R17 ;  /* 0x000000110606d220 */ /* 0x004fe20000400000 */
[----:B----4-:R-:W-:-:S03]  /*c250*/  @!P4 FMUL R9, R8, R19 ;  /* 0x000000130809c220 */ /* 0x010fc60000400000 */
[----:B0-----:R-:W-:Y:S01]  /*c260*/  @!P5 FFMA R21, R21, R18, R6 ;  /* 0x000000121515d223 */ /* 0x001fe20000000006 */
[----:B------:R0:W-:Y:S01]  /*c270*/  @!P6 STG.E desc[UR10][R4.64+0x8], R7 ;  /* 0x000008070400e986 */ /* 0x0001e2000c10190a */
[----:B-----5:R-:W-:Y:S01]  /*c280*/  @!P1 FMUL R10, R10, R15 ;  /* 0x0000000f0a0a9220 */ /* 0x020fe20000400000 */
[----:B------:R-:W-:Y:S02]  /*c290*/  @!P4 FFMA R9, R58, R22, R9 ;  /* 0x000000163a09c223 */ /* 0x000fe40000000009 */
[----:B------:R0:W-:Y:S01]  /*c2a0*/  @!P5 STG.E desc[UR10][R4.64+0xc], R21 ;  /* 0x00000c150400d986 */ /* 0x0001e2000c10190a */
[----:B------:R-:W-:Y:S01]  /*c2b0*/  @!P0 FMUL R15, R16, R25 ;  /* 0x00000019100f8220 */ /* 0x000fe20000400000 */
[----:B------:R-:W-:Y:S02]  /*c2c0*/  @!P1 FFMA R57, R57, R23, R10 ;  /* 0x0000001739399223 */ /* 0x000fe4000000000a */
[----:B------:R0:W-:Y:S01]  /*c2d0*/  @!P4 STG.E desc[UR10][R4.64+0x10], R9 ;  /* 0x000010090400c986 */ /* 0x0001e2000c10190a */
[----:B------:R-:W-:-:S03]  /*c2e0*/  @!P0 FFMA R15, R56, R24, R15 ;  /* 0x00000018380f8223 */ /* 0x000fc6000000000f */
        /* <DEDUP_REMOVED lines=10> */
.L_x_31:
[----:B------:R-:W-:Y:S05]  /*c390*/  BSYNC.RECONVERGENT B0 ;  /* 0x0000000000007941 */ /* 0x000fea0003800200 */
.L_x_30:
[----:B------:R-:W-:Y:S04]  /*c3a0*/  BSSY.RECONVERGENT B0, `(.L_x_32) ;  /* 0x000004d000007945 */ /* 0x000fe80003800200 */
[----:B------:R-:W-:Y:S05]  /*c3b0*/  @P2 BRA `(.L_x_33) ;  /* 0x00000004002c2947 */ /* 0x000fea0003800000 */
[----:B------:R-:W5:Y:S01]  /*c3c0*/  LDCU UR4, c[0x0][0x3a0] ;  /* 0x00007400ff0477ac */ /* 0x000f620008000800 */
[----:B------:R-:W0:Y:S01]  /*c3d0*/  LDCU.64 UR8, c[0x0][0x390] ;  /* 0x00007200ff0877ac */ /* 0x000e220008000a00 */
[----:B-----5:R-:W-:Y:S01]  /*c3e0*/  ISETP.GE.AND P2, PT, R30, UR4, PT ;  /* 0x000000041e007c0c */ /* 0x020fe2000bf46270 */
[----:B------:R-:W-:-:S12]  /*c3f0*/  IMAD R11, R11, UR4, RZ ;  /* 0x000000040b0b7c24 */ /* 0x000fd8000f8e02ff */
[----:B------:R-:W5:Y:S01]  /*c400*/  @!P2 LDC.64 R6, c[0x0][0x390] ;  /* 0x0000e400ff06ab82 */ /* 0x000f620000000a00 */
[----:B01234-:R-:W-:-:S07]  /*c410*/  @!P2 IADD3 R5, PT, PT, R30, R11, RZ ;  /* 0x0000000b1e05a210 */ /* 0x01ffce0007ffe0ff */
[----:B------:R-:W0:Y:S08]  /*c420*/  @!P2 LDC R9, c[0x0][0x3a8] ;  /* 0x0000ea00ff09ab82 */ /* 0x000e300000000800 */
[----:B------:R-:W1:Y:S01]  /*c430*/  @!P2 LDC R10, c[0x0][0x3a4] ;  /* 0x0000e900ff0aab82 */ /* 0x000e620000000800 */
[----:B-----5:R-:W-:-:S05]  /*c440*/  @!P2 IMAD.WIDE R6, R5, 0x4, R6 ;  /* 0x000000040506a825 */ /* 0x020fca00078e0206 */
[----:B------:R-:W0:Y:S01]  /*c450*/  @!P2 LDG.E R0, desc[UR10][R6.64] ;  /* 0x0000000a0600a981 */ /* 0x000e22000c1e1900 */
[C---:B------:R-:W-:Y:S02]  /*c460*/  IADD3 R4, PT, PT, R30.reuse, 0x1, RZ ;  /* 0x000000011e047810 */ /* 0x040fe40007ffe0ff */
[C---:B------:R-:W-:Y:S02]  /*c470*/  IADD3 R8, PT, PT, R30.reuse, 0x2, RZ ;  /* 0x000000021e087810 */ /* 0x040fe40007ffe0ff */
[----:B------:R-:W-:Y:S02]  /*c480*/  SHF.R.S32.HI R5, RZ, 0x1f, R11 ;  /* 0x0000001fff057819 */ /* 0x000fe4000001140b */
[----:B------:R-:W-:Y:S02]  /*c490*/  IADD3 R11, P4, PT, R30, R11, RZ ;  /* 0x0000000b1e0b7210 */ /* 0x000fe40007f9e0ff */
[----:B------:R-:W-:Y:S02]  /*c4a0*/  ISETP.GE.AND P0, PT, R4, UR4, PT ;  /* 0x0000000404007c0c */ /* 0x000fe4000bf06270 */
[----:B------:R-:W-:-:S02]  /*c4b0*/  ISETP.GE.AND P1, PT, R8, UR4, PT ;  /* 0x0000000408007c0c */ /* 0x000fc4000bf26270 */
[----:B------:R-:W-:Y:S02]  /*c4c0*/  LEA.HI.X.SX32 R8, R30, R5, 0x1, P4 ;  /* 0x000000051e087211 */ /* 0x000fe400020f0eff */
[----:B------:R-:W-:-:S04]  /*c4d0*/  LEA R4, P5, R11, UR8, 0x2 ;  /* 0x000000080b047c11 */ /* 0x000fc8000f8a10ff */
[----:B------:R-:W-:Y:S02]  /*c4e0*/  LEA.HI.X R5, R11, UR9, R8, 0x2, P5 ;  /* 0x000000090b057c11 */ /* 0x000fe4000a8f1408 */
[----:B------:R-:W-:Y:S01]  /*c4f0*/  IADD3 R8, PT, PT, R30, 0x6, RZ ;  /* 0x000000061e087810 */ /* 0x000fe20007ffe0ff */
[----:B------:R-:W2:Y:S03]  /*c500*/  @!P0 LDC R15, c[0x0][0x3a8] ;  /* 0x0000ea00ff0f8b82 */ /* 0x000ea60000000800 */
[----:B------:R-:W-:-:S05]  /*c510*/  ISETP.GE.AND P6, PT, R8, UR4, PT ;  /* 0x0000000408007c0c */ /* 0x000fca000bfc6270 */
[----:B------:R-:W3:Y:S08]  /*c520*/  @!P1 LDC R16, c[0x0][0x3a4] ;  /* 0x0000e900ff109b82 */ /* 0x000ef00000000800 */
[----:B------:R-:W4:Y:S08]  /*c530*/  @!P6 LDC R25, c[0x0][0x3a8] ;  /* 0x0000ea00ff19eb82 */ /* 0x000f300000000800 */
[----:B------:R-:W5:Y:S01]  /*c540*/  @!P6 LDC R24, c[0x0][0x3a4] ;  /* 0x0000e900ff18eb82 */ /* 0x000f620000000800 */
[----:B0-----:R-:W-:Y:S01]  /*c550*/  @!P2 FMUL R0, R0, R9 ;  /* 0x000000090000a220 */ /* 0x001fe20000400000 */
[----:B------:R-:W-:-:S03]  /*c560*/  IADD3 R9, PT, PT, R30, 0x3, RZ ;  /* 0x000000031e097810 */ /* 0x000fc60007ffe0ff */
[----:B-1----:R-:W-:Y:S01]  /*c570*/  @!P2 FFMA R3, R3, R10, R0 ;  /* 0x0000000a0303a223 */ /* 0x002fe20000000000 */
[----:B------:R-:W-:Y:S02]  /*c580*/  ISETP.GE.AND P4, PT, R9, UR4, PT ;  /* 0x0000000409007c0c */ /* 0x000fe4000bf86270 */
[C---:B------:R-:W-:Y:S02]  /*c590*/  IADD3 R9, PT, PT, R30.reuse, 0x5, RZ ;  /* 0x000000051e097810 */ /* 0x040fe40007ffe0ff */
[----:B------:R-:W-:Y:S01]  /*c5a0*/  IADD3 R0, PT, PT, R30, 0x4, RZ ;  /* 0x000000041e007810 */ /* 0x000fe20007ffe0ff */
[----:B------:R0:W-:Y:S01]  /*c5b0*/  @!P2 STG.E desc[UR10][R6.64], R3 ;  /* 0x000000030600a986 */ /* 0x0001e2000c10190a */
[----:B------:R-:W-:Y:S02]  /*c5c0*/  ISETP.GE.AND P2, PT, R9, UR4, PT ;  /* 0x0000000409007c0c */ /* 0x000fe4000bf46270 */
[----:B------:R-:W-:Y:S01]  /*c5d0*/  ISETP.GE.AND P5, PT, R0, UR4, PT ;  /* 0x0000000400007c0c */ /* 0x000fe2000bfa6270 */
[----:B------:R-:W2:Y:S04]  /*c5e0*/  @!P1 LDG.E R8, desc[UR10][R4.64+0x8] ;  /* 0x0000080a04089981 */ /* 0x000ea8000c1e1900 */
[----:B------:R-:W3:Y:S01]  /*c5f0*/  @!P0 LDG.E R0, desc[UR10][R4.64+0x4] ;  /* 0x0000040a04008981 */ /* 0x000ee2000c1e1900 */
[----:B------:R-:W1:Y:S03]  /*c600*/  @!P4 LDC R18, c[0x0][0x3a8] ;  /* 0x0000ea00ff12cb82 */ /* 0x000e660000000800 */
[----:B------:R-:W1:Y:S04]  /*c610*/  @!P4 LDG.E R9, desc[UR10][R4.64+0xc] ;  /* 0x00000c0a0409c981 */ /* 0x000e68000c1e1900 */
[----:B------:R-:W4:Y:S01]  /*c620*/  @!P2 LDG.E R11, desc[UR10][R4.64+0x14] ;  /* 0x0000140a040ba981 */ /* 0x000f22000c1e1900 */
[----:B0-----:R-:W2:Y:S03]  /*c630*/  @!P1 LDC R7, c[0x0][0x3a8] ;  /* 0x0000ea00ff079b82 */ /* 0x001ea60000000800 */
[----:B------:R-:W5:Y:S04]  /*c640*/  @!P5 LDG.E R10, desc[UR10][R4.64+0x10] ;  /* 0x0000100a040ad981 */ /* 0x000f68000c1e1900 */
[----:B------:R-:W5:Y:S01]  /*c650*/  @!P6 LDG.E R14, desc[UR10][R4.64+0x18] ;  /* 0x0000180a040ee981 */ /* 0x000f62000c1e1900 */
[----:B------:R-:W4:Y:S08]  /*c660*/  @!P2 LDC R22, c[0x0][0x3a8] ;  /* 0x0000ea00ff16ab82 */ /* 0x000f300000000800 */
[----:B------:R-:W5:Y:S08]  /*c670*/  @!P5 LDC R19, c[0x0][0x3a8] ;  /* 0x0000ea00ff13db82 */ /* 0x000f700000000800 */
[----:B------:R-:W0:Y:S08]  /*c680*/  @!P4 LDC R17, c[0x0][0x3a4] ;  /* 0x0000e900ff11cb82 */ /* 0x000e300000000800 */
[----:B------:R-:W0:Y:S08]  /*c690*/  @!P5 LDC R21, c[0x0][0x3a4] ;  /* 0x0000e900ff15db82 */ /* 0x000e300000000800 */
[----:B------:R-:W0:Y:S08]  /*c6a0*/  @!P2 LDC R23, c[0x0][0x3a4] ;  /* 0x0000e900ff17ab82 */ /* 0x000e300000000800 */
[----:B------:R-:W0:Y:S01]  /*c6b0*/  @!P0 LDC R6, c[0x0][0x3a4] ;  /* 0x0000e900ff068b82 */ /* 0x000e220000000800 */
[----:B--2---:R-:W-:Y:S01]  /*c6c0*/  @!P1 FMUL R8, R8, R7 ;  /* 0x0000000708089220 */ /* 0x004fe20000400000 */
[----:B---3--:R-:W-:Y:S01]  /*c6d0*/  @!P0 FMUL R3, R0, R15 ;  /* 0x0000000f00038220 */ /* 0x008fe20000400000 */
[----:B-1----:R-:W-:Y:S01]  /*c6e0*/  @!P4 FMUL R9, R9, R18 ;  /* 0x000000120909c220 */ /* 0x002fe20000400000 */
[----:B----4-:R-:W-:Y:S01]  /*c6f0*/  @!P2 FMUL R0, R11, R22 ;  /* 0x000000160b00a220 */ /* 0x010fe20000400000 */
[----:B-----5:R-:W-:Y:S01]  /*c700*/  @!P5 FMUL R7, R10, R19 ;  /* 0x000000130a07d220 */ /* 0x020fe20000400000 */
[----:B------:R-:W-:Y:S01]  /*c710*/  @!P6 FMUL R11, R14, R25 ;  /* 0x000000190e0be220 */ /* 0x000fe20000400000 */
[----:B------:R-:W-:Y:S01]  /*c720*/  @!P1 FFMA R79, R79, R16, R8 ;  /* 0x000000104f4f9223 */ /* 0x000fe20000000008 */
[----:B0-----:R-:W-:Y:S01]  /*c730*/  @!P4 FFMA R9, R26, R17, R9 ;  /* 0x000000111a09c223 */ /* 0x001fe20000000009 */
[----:B------:R-:W-:Y:S01]  /*c740*/  @!P5 FFMA R7, R62, R21, R7 ;  /* 0x000000153e07d223 */ /* 0x000fe20000000007 */
[----:B------:R-:W-:Y:S01]  /*c750*/  @!P2 FFMA R61, R61, R23, R0 ;  /* 0x000000173d3da223 */ /* 0x000fe20000000000 */
[----:B------:R-:W-:Y:S01]  /*c760*/  @!P6 FFMA R11, R60, R24, R11 ;  /* 0x000000183c0be223 */ /* 0x000fe2000000000b */
[----:B------:R-:W-:Y:S01]  /*c770*/  @!P0 FFMA R3, R12, R6, R3 ;  /* 0x000000060c038223 */ /* 0x000fe20000000003 */
[----:B------:R0:W-:Y:S01]  /*c780*/  @!P1 STG.E desc[UR10][R4.64+0x8], R79 ;  /* 0x0000084f04009986 */ /* 0x0001e2000c10190a */
[----:B------:R-:W-:-:S03]  /*c790*/  IADD3 R0, PT, PT, R30, 0x7, RZ ;  /* 0x000000071e007810 */ /* 0x000fc60007ffe0ff */
[----:B------:R0:W-:Y:S04]  /*c7a0*/  @!P4 STG.E desc[UR10][R4.64+0xc], R9 ;  /* 0x00000c090400c986 */ /* 0x0001e8000c10190a */
[----:B------:R0:W-:Y:S04]  /*c7b0*/  @!P5 STG.E desc[UR10][R4.64+0x10], R7 ;  /* 0x000010070400d986 */ /* 0x0001e8000c10190a */
        /* <DEDUP_REMOVED lines=11> */
.L_x_33:
[----:B------:R-:W-:Y:S05]  /*c870*/  BSYNC.RECONVERGENT B0 ;  /* 0x0000000000007941 */ /* 0x000fea0003800200 */
.L_x_32:
[----:B------:R-:W-:Y:S05]  /*c880*/  @P3 EXIT ;  /* 0x000000000000394d */ /* 0x000fea0003800000 */
[----:B------:R-:W5:Y:S01]  /*c890*/  LDCU UR4, c[0x0][0x3a0] ;  /* 0x00007400ff0477ac */ /* 0x000f620008000800 */
[----:B------:R-:W0:Y:S01]  /*c8a0*/  LDCU.64 UR6, c[0x0][0x390] ;  /* 0x00007200ff0677ac */ /* 0x000e220008000a00 */
[----:B-----5:R-:W-:Y:S01]  /*c8b0*/  ISETP.GE.AND P4, PT, R30, UR4, PT ;  /* 0x000000041e007c0c */ /* 0x020fe2000bf86270 */
[----:B------:R-:W-:-:S12]  /*c8c0*/  IMAD R7, R2, UR4, RZ ;  /* 0x0000000402077c24 */ /* 0x000fd8000f8e02ff */
[----:B01234-:R-:W0:Y:S01]  /*c8d0*/  @!P4 LDC.64 R4, c[0x0][0x390] ;  /* 0x0000e400ff04cb82 */ /* 0x01fe220000000a00 */
[----:B------:R-:W-:-:S05]  /*c8e0*/  @!P4 IADD3 R3, PT, PT, R30, R7, RZ ;  /* 0x000000071e03c210 */ /* 0x000fca0007ffe0ff */
[----:B0-----:R-:W-:Y:S02]  /*c8f0*/  @!P4 IMAD.WIDE R2, R3, 0x4, R4 ;  /* 0x000000040302c825 */ /* 0x001fe400078e0204 */
[----:B------:R-:W0:Y:S03]  /*c900*/  @!P4 LDC R5, c[0x0][0x3a8] ;  /* 0x0000ea00ff05cb82 */ /* 0x000e260000000800 */
[----:B------:R-:W0:Y:S01]  /*c910*/  @!P4 LDG.E R0, desc[UR10][R2.64] ;  /* 0x0000000a0200c981 */ /* 0x000e22000c1e1900 */
[C---:B------:R-:W-:Y:S02]  /*c920*/  IADD3 R6, PT, PT, R30.reuse, 0x1, RZ ;  /* 0x000000011e067810 */ /* 0x040fe40007ffe0ff */
[----:B------:R-:W-:Y:S02]  /*c930*/  IADD3 R8, PT, PT, R30, 0x3, RZ ;  /* 0x000000031e087810 */ /* 0x000fe40007ffe0ff */
[----:B------:R-:W1:Y:S01]  /*c940*/  @!P4 LDC R4, c[0x0][0x3a4] ;  /* 0x0000e900ff04cb82 */ /* 0x000e620000000800 */
[----:B------:R-:W-:-:S02]  /*c950*/  ISETP.GE.AND P0, PT, R6, UR4, PT ;  /* 0x0000000406007c0c */ /* 0x000fc4000bf06270 */
[C---:B------:R-:W-:Y:S02]  /*c960*/  IADD3 R6, PT, PT, R30.reuse, 0x2, RZ ;  /* 0x000000021e067810 */ /* 0x040fe40007ffe0ff */
[----:B------:R-:W-:Y:S02]  /*c970*/  IADD3 R9, PT, PT, R30, 0x4, RZ ;  /* 0x000000041e097810 */ /* 0x000fe40007ffe0ff */
[----:B------:R-:W-:Y:S02]  /*c980*/  ISETP.GE.AND P2, PT, R6, UR4, PT ;  /* 0x0000000406007c0c */ /* 0x000fe4000bf46270 */
[----:B------:R-:W-:Y:S01]  /*c990*/  IADD3 R6, PT, PT, R30, 0x5, RZ ;  /* 0x000000051e067810 */ /* 0x000fe20007ffe0ff */
[----:B0-----:R-:W-:Y:S01]  /*c9a0*/  @!P4 FMUL R0, R0, R5 ;  /* 0x000000050000c220 */ /* 0x001fe20000400000 */
[----:B------:R-:W-:Y:S02]  /*c9b0*/  SHF.R.S32.HI R5, RZ, 0x1f, R7 ;  /* 0x0000001fff057819 */ /* 0x000fe40000011407 */
[----:B------:R-:W-:Y:S01]  /*c9c0*/  IADD3 R7, P1, PT, R30, R7, RZ ;  /* 0x000000071e077210 */ /* 0x000fe20007f3e0ff */
[----:B-1----:R-:W-:-:S03]  /*c9d0*/  @!P4 FFMA R13, R13, R4, R0 ;  /* 0x000000040d0dc223 */ /* 0x002fc60000000000 */
[----:B------:R-:W-:Y:S02]  /*c9e0*/  LEA.HI.X.SX32 R0, R30, R5, 0x1, P1 ;  /* 0x000000051e007211 */ /* 0x000fe400008f0eff */
[C---:B------:R-:W-:Y:S01]  /*c9f0*/  LEA R4, P3, R7.reuse, UR6, 0x2 ;  /* 0x0000000607047c11 */ /* 0x040fe2000f8610ff */
[----:B------:R0:W-:Y:S01]  /*ca00*/  @!P4 STG.E desc[UR10][R2.64], R13 ;  /* 0x0000000d0200c986 */ /* 0x0001e2000c10190a */
[----:B------:R-:W-:Y:S02]  /*ca10*/  ISETP.GE.AND P1, PT, R8, UR4, PT ;  /* 0x0000000408007c0c */ /* 0x000fe4000bf26270 */
[----:B------:R-:W-:Y:S02]  /*ca20*/  LEA.HI.X R5, R7, UR7, R0, 0x2, P3 ;  /* 0x0000000707057c11 */ /* 0x000fe400098f1400 */
[----:B------:R-:W-:Y:S02]  /*ca30*/  IADD3 R7, PT, PT, R30, 0x6, RZ ;  /* 0x000000061e077810 */ /* 0x000fe40007ffe0ff */
[----:B------:R-:W-:Y:S01]  /*ca40*/  ISETP.GE.AND P3, PT, R9, UR4, PT ;  /* 0x0000000409007c0c */ /* 0x000fe2000bf66270 */
[----:B------:R-:W2:Y:S01]  /*ca50*/  @!P0 LDG.E R0, desc[UR10][R4.64+0x4] ;  /* 0x0000040a04008981 */ /* 0x000ea2000c1e1900 */
[----:B------:R-:W-:Y:S01]  /*ca60*/  ISETP.GE.AND P4, PT, R6, UR4, PT ;  /* 0x0000000406007c0c */ /* 0x000fe2000bf86270 */
[----:B------:R-:W1:Y:S01]  /*ca70*/  @!P2 LDC R9, c[0x0][0x3a4] ;  /* 0x0000e900ff09ab82 */ /* 0x000e620000000800 */
[----:B------:R-:W-:Y:S01]  /*ca80*/  ISETP.GE.AND P5, PT, R7, UR4, PT ;  /* 0x0000000407007c0c */ /* 0x000fe2000bfa6270 */
[----:B------:R-:W3:Y:S04]  /*ca90*/  @!P2 LDG.E R6, desc[UR10][R4.64+0x8] ;  /* 0x0000080a0406a981 */ /* 0x000ee8000c1e1900 */
[----:B------:R-:W4:Y:S02]  /*caa0*/  @!P1 LDG.E R8, desc[UR10][R4.64+0xc] ;  /* 0x00000c0a04089981 */ /* 0x000f24000c1e1900 */
[----:B------:R-:W3:Y:S02]  /*cab0*/  @!P2 LDC R7, c[0x0][0x3a8] ;  /* 0x0000ea00ff07ab82 */ /* 0x000ee40000000800 */
[----:B------:R-:W5:Y:S04]  /*cac0*/  @!P3 LDG.E R10, desc[UR10][R4.64+0x10] ;  /* 0x0000100a040ab981 */ /* 0x000f68000c1e1900 */
[----:B------:R-:W5:Y:S02]  /*cad0*/  @!P4 LDG.E R11, desc[UR10][R4.64+0x14] ;  /* 0x0000140a040bc981 */ /* 0x000f64000c1e1900 */
[----:B0-----:R-:W2:Y:S02]  /*cae0*/  @!P0 LDC R3, c[0x0][0x3a8] ;  /* 0x0000ea00ff038b82 */ /* 0x001ea40000000800 */
[----:B------:R-:W5:Y:S01]  /*caf0*/  @!P5 LDG.E R12, desc[UR10][R4.64+0x18] ;  /* 0x0000180a040cd981 */ /* 0x000f62000c1e1900 */
[----:B------:R-:W-:-:S04]  /*cb00*/  IADD3 R30, PT, PT, R30, 0x7, RZ ;  /* 0x000000071e1e7810 */ /* 0x000fc80007ffe0ff */
[----:B------:R-:W-:Y:S01]  /*cb10*/  ISETP.GE.AND P6, PT, R30, UR4, PT ;  /* 0x000000041e007c0c */ /* 0x000fe2000bfc6270 */
[----:B------:R-:W4:Y:S08]  /*cb20*/  @!P1 LDC R13, c[0x0][0x3a8] ;  /* 0x0000ea00ff0d9b82 */ /* 0x000f300000000800 */
[----:B------:R-:W5:Y:S08]  /*cb30*/  @!P3 LDC R15, c[0x0][0x3a8] ;  /* 0x0000ea00ff0fbb82 */ /* 0x000f700000000800 */
[----:B------:R-:W0:Y:S08]  /*cb40*/  @!P4 LDC R18, c[0x0][0x3a8] ;  /* 0x0000ea00ff12cb82 */ /* 0x000e300000000800 */
[----:B------:R-:W0:Y:S08]  /*cb50*/  @!P5 LDC R19, c[0x0][0x3a8] ;  /* 0x0000ea00ff13db82 */ /* 0x000e300000000800 */
[----:B------:R-:W1:Y:S08]  /*cb60*/  @!P0 LDC R2, c[0x0][0x3a4] ;  /* 0x0000e900ff028b82 */ /* 0x000e700000000800 */
[----:B------:R-:W0:Y:S08]  /*cb70*/  @!P1 LDC R14, c[0x0][0x3a4] ;  /* 0x0000e900ff0e9b82 */ /* 0x000e300000000800 */
[----:B------:R-:W0:Y:S08]  /*cb80*/  @!P3 LDC R16, c[0x0][0x3a4] ;  /* 0x0000e900ff10bb82 */ /* 0x000e300000000800 */
[----:B------:R-:W0:Y:S08]  /*cb90*/  @!P4 LDC R17, c[0x0][0x3a4] ;  /* 0x0000e900ff11cb82 */ /* 0x000e300000000800 */
[----:B------:R-:W0:Y:S01]  /*cba0*/  @!P5 LDC R21, c[0x0][0x3a4] ;  /* 0x0000e900ff15db82 */ /* 0x000e220000000800 */
[----:B--2---:R-:W-:Y:S01]  /*cbb0*/  @!P0 FMUL R3, R0, R3 ;  /* 0x0000000300038220 */ /* 0x004fe20000400000 */
[----:B---3--:R-:W-:-:S03]  /*cbc0*/  @!P2 FMUL R7, R6, R7 ;  /* 0x000000070607a220 */ /* 0x008fc60000400000 */
[----:B-1----:R-:W-:Y:S01]  /*cbd0*/  @!P0 FFMA R3, R20, R2, R3 ;  /* 0x0000000214038223 */ /* 0x002fe20000000003 */
[----:B------:R-:W-:Y:S01]  /*cbe0*/  @!P2 FFMA R7, R44, R9, R7 ;  /* 0x000000092c07a223 */ /* 0x000fe20000000007 */
[----:B----4-:R-:W-:-:S03]  /*cbf0*/  @!P1 FMUL R9, R8, R13 ;  /* 0x0000000d08099220 */ /* 0x010fc60000400000 */
[----:B------:R1:W-:Y:S01]  /*cc00*/  @!P0 STG.E desc[UR10][R4.64+0x4], R3 ;  /* 0x0000040304008986 */ /* 0x0003e2000c10190a */
[----:B-----5:R-:W-:Y:S01]  /*cc10*/  @!P3 FMUL R10, R10, R15 ;  /* 0x0000000f0a0ab220 */ /* 0x020fe20000400000 */
[----:B0-----:R-:W-:Y:S02]  /*cc20*/  @!P1 FFMA R9, R46, R14, R9 ;  /* 0x0000000e2e099223 */ /* 0x001fe40000000009 */
[----:B------:R1:W-:Y:S01]  /*cc30*/  @!P2 STG.E desc[UR10][R4.64+0x8], R7 ;  /* 0x000008070400a986 */ /* 0x0003e2000c10190a */
[----:B------:R-:W-:Y:S01]  /*cc40*/  @!P4 FMUL R11, R11, R18 ;  /* 0x000000120b0bc220 */ /* 0x000fe20000400000 */
[----:B------:R-:W-:Y:S02]  /*cc50*/  @!P3 FFMA R65, R65, R16, R10 ;  /* 0x000000104141b223 */ /* 0x000fe4000000000a */
[----:B------:R1:W-:Y:S01]  /*cc60*/  @!P1 STG.E desc[UR10][R4.64+0xc], R9 ;  /* 0x00000c0904009986 */ /* 0x0003e2000c10190a */
[----:B------:R-:W-:Y:S01]  /*cc70*/  @!P5 FMUL R12, R12, R19 ;  /* 0x000000130c0cd220 */ /* 0x000fe20000400000 */
[----:B------:R-:W-:-:S02]  /*cc80*/  @!P4 FFMA R11, R66, R17, R11 ;  /* 0x00000011420bc223 */ /* 0x000fc4000000000b */
[----:B------:R1:W-:Y:S01]  /*cc90*/  @!P3 STG.E desc[UR10][R4.64+0x10], R65 ;  /* 0x000010410400b986 */ /* 0x0003e2000c10190a */
[----:B------:R-:W-:-:S03]  /*cca0*/  @!P5 FFMA R67, R67, R21, R12 ;  /* 0x000000154343d223 */ /* 0x000fc6000000000c */
[----:B------:R1:W-:Y:S04]  /*ccb0*/  @!P4 STG.E desc[UR10][R4.64+0x14], R11 ;  /* 0x0000140b0400c986 */ /* 0x0003e8000c10190a */
[----:B------:R1:W-:Y:S01]  /*ccc0*/  @!P5 STG.E desc[UR10][R4.64+0x18], R67 ;  /* 0x000018430400d986 */ /* 0x0003e2000c10190a */
[----:B------:R-:W-:Y:S05]  /*ccd0*/  @P6 EXIT ;  /* 0x000000000000694d */ /* 0x000fea0003800000 */
[----:B------:R-:W2:Y:S01]  /*cce0*/  LDG.E R0, desc[UR10][R4.64+0x1c] ;  /* 0x00001c0a04007981 */ /* 0x000ea2000c1e1900 */
[----:B------:R-:W2:Y:S01]  /*ccf0*/  LDCU UR4, c[0x0][0x3a8] ;  /* 0x00007500ff0477ac */ /* 0x000ea20008000800 */
[----:B------:R-:W0:Y:S01]  /*cd00*/  LDCU UR5, c[0x0][0x3a4] ;  /* 0x00007480ff0577ac */ /* 0x000e220008000800 */
[----:B--2---:R-:W-:-:S04]  /*cd10*/  FMUL R0, R0, UR4 ;  /* 0x0000000400007c20 */ /* 0x004fc80008400000 */
[----:B0-----:R-:W-:-:S05]  /*cd20*/  FFMA R69, R69, UR5, R0 ;  /* 0x0000000545457c23 */ /* 0x001fca0008000000 */
[----:B------:R-:W-:Y:S01]  /*cd30*/  STG.E desc[UR10][R4.64+0x1c], R69 ;  /* 0x00001c4504007986 */ /* 0x000fe2000c10190a */
[----:B------:R-:W-:Y:S05]  /*cd40*/  EXIT ;  /* 0x000000000000794d */ /* 0x000fea0003800000 */
.L_x_34:
[----:B------:R-:W-:-:S00]  /*cd50*/  BRA `(.L_x_34) ;  /* 0xfffffffc00fc7947 */ /* 0x000fc0000383ffff */
[----:B------:R-:W-:-:S00]  /*cd60*/  NOP ;  /* 0x0000000000007918 */ /* 0x000fc00000000000 */
        /* <DEDUP_REMOVED lines=9> */
.L_x_35:


//--------------------- .nv.shared._Z26sgemm_vec_transA_warptiledPKfS0_Pfiiiff --------------------------
	.section	.nv.shared._Z26sgemm_vec_transA_warptiledPKfS0_Pfiiiff,"aw",@nobits
	.sectionflags	@""
	.align	4
.nv.shared._Z26sgemm_vec_transA_warptiledPKfS0_Pfiiiff:
	.zero		33792


//--------------------- .nv.shared.reserved.0     --------------------------
	.section	.nv.shared.reserved.0,"aw",@nobits
	.weak		__nv_reservedSMEM_offset_0_alias
	.size		__nv_reservedSMEM_offset_0_alias, 0, 64
	.other		__nv_reservedSMEM_offset_0_alias,@"STO_CUDA_RESERVED_SHARED STV_DEFAULT"
__nv_reservedSMEM_offset_0_alias:
	.zero		0
	.zero		64


//--------------------- .nv.constant0._Z26sgemm_vec_transA_warptiledPKfS0_Pfiiiff --------------------------
	.section	.nv.constant0._Z26sgemm_vec_transA_warptiledPKfS0_Pfiiiff,"a",@progbits
	.sectionflags	@""
	.align	4
.nv.constant0._Z26sgemm_vec_transA_warptiledPKfS0_Pfiiiff:
	.zero		940


//--------------------- SYMBOLS --------------------------

	.type		.nv.reservedSmem.offset0,@object
	.size		.nv.reservedSmem.offset0,0x4
	.type		.nv.reservedSmem.cap,@object
	.size		.nv.reservedSmem.cap,0x4
